	.target	sm_100a

	.elftype	@"ET_EXEC"


//--------------------- .note.nv.tkinfo           --------------------------
	.section	.note.nv.tkinfo,"",@"SHT_NOTE"
	.sectionflags	@"SHF_NOTE_NV_TKINFO"
	.tkinfo
        /*0018*/ 	.word	0x00000002
        /*0030*/ 	.string	""
        /*0030*/ 	.string	"ptxas"
        /*0030*/ 	.string	"Cuda compilation tools, release 13.0, V13.0.88"
        /*0030*/ 	.string	"Build cuda_13.0.r13.0/compiler.36424714_0"
        /*0030*/ 	.string	"-arch sm_100a -m 64 "



//--------------------- .note.nv.cuinfo           --------------------------
	.section	.note.nv.cuinfo,"",@"SHT_NOTE"
	.sectionflags	@"SHF_NOTE_NV_CUINFO"
        /*0018*/ 	.short	0x0002
        /*001a*/ 	.short	0x0064
        /*001c*/ 	.short	0x0082
	.zero		2


//--------------------- .nv.info                  --------------------------
	.section	.nv.info,"",@"SHT_CUDA_INFO"
	.align	4


	//----- nvinfo : EIATTR_REGCOUNT
	.align		4
        /*0000*/ 	.byte	0x04, 0x2f
        /*0002*/ 	.short	(.L_19 - .L_18)
	.align		4
.L_18:
        /*0004*/ 	.word	index@(_ZN7cutlass13device_kernelINS_4conv6kernel13ConvUniversalINS1_16ConvProblemShapeILNS1_8OperatorE0ELi3EEENS1_10collective14CollectiveConvINS1_47MainloopSm100TmaUmmaWarpSpecializedImplicitGemmILS5_0ELi34ELi3ELi1ELi2EN4cute5tupleIJNSA_1CILi1EEESD_SD_EEEEENSB_IJNSC_ILi128EEENSC_ILi64EEENSB_IJNSC_ILi32EEEEEEEEENS_12float_e4m3_tESL_NSA_8TiledMMAINSA_8MMA_AtomIJNSA_10MMA_TraitsINSA_19SM100_MMA_F8F6F4_SSEJSL_SL_fSG_SH_NSA_17integral_constantINSA_4UMMA5MajorELSS_0EEEST_NSQ_INSR_7ScaleInELSU_0EEESV_EEEEEENSA_6LayoutISE_NSB_IJNSC_ILi0EEESZ_SZ_EEEEENSB_IJNSA_10UnderscoreES12_S12_EEEEENS7_6detail27Sm100ImplicitGemmTileTraitsINSA_20SM90_TMA_LOAD_IM2COLENSA_14ComposedLayoutINSA_7SwizzleILi1ELi4ELi3EEENSA_18smem_ptr_flag_bitsILi8EEENSY_INSB_IJNSC_ILi8EEESI_EEENSB_IJSI_SD_EEEEEEEvEENS16_INSA_13SM90_TMA_LOADES1H_vEEEENS_8epilogue10collective18CollectiveEpilogueINS1M_23Sm100TmaWarpSpecializedILi1ELi1ELi64ELb0ELb0EEEJSK_NSB_IJNSY_ISG_SD_EENSY_ISH_SD_EEEEESL_NSB_IJNSB_IJllllEEESD_SZ_EEESL_S1V_NS1M_6fusion15FusionCallbacksIS1Q_NS1W_17LinearCombinationISL_fSL_fLNS_15FloatRoundStyleE2EEESK_S1T_JEEENSA_5SM1004TMEM4LOAD26SM100_TMEM_LOAD_32dp32b64xES17_NS18_INS19_ILi2ELi4ELi3EEES1C_NSY_INSB_IJS1D_SH_EEENSB_IJSH_SD_EEEEEEENSA_39AutoVectorizingCopyWithAssumedAlignmentILi128EEENSA_21SM90_TMA_STORE_IM2COLES2A_S2C_S2C_EEEvvEEEEvNT_6ParamsE)
        /*0008*/ 	.word	0x00000096


	//----- nvinfo : EIATTR_FRAME_SIZE
	.align		4
.L_19:
        /*000c*/ 	.byte	0x04, 0x11
        /*000e*/ 	.short	(.L_21 - .L_20)
	.align		4
.L_20:
        /*0010*/ 	.word	index@($__internal_2_$__cuda_sm10x_tcgen05_guardrail_trap_unallocated_columns_being_dealloced)
        /*0014*/ 	.word	0x00000008


	//----- nvinfo : EIATTR_FRAME_SIZE
	.align		4
.L_21:
        /*0018*/ 	.byte	0x04, 0x11
        /*001a*/ 	.short	(.L_23 - .L_22)
	.align		4
.L_22:
        /*001c*/ 	.word	index@($__internal_1_$__cuda_sm10x_tcgen05_guardrail_trap_phase_invalid_during_alloc)
        /*0020*/ 	.word	0x00000008


	//----- nvinfo : EIATTR_FRAME_SIZE
	.align		4
.L_23:
        /*0024*/ 	.byte	0x04, 0x11
        /*0026*/ 	.short	(.L_25 - .L_24)
	.align		4
.L_24:
        /*0028*/ 	.word	index@($__internal_0_$__cuda_sm10x_tcgen05_guardrail_trap_col_being_dealloced_not_returned_by_alloc)
        /*002c*/ 	.word	0x00000008


	//----- nvinfo : EIATTR_FRAME_SIZE
	.align		4
.L_25:
        /*0030*/ 	.byte	0x04, 0x11
        /*0032*/ 	.short	(.L_27 - .L_26)
	.align		4
.L_26:
        /*0034*/ 	.word	index@(_ZN7cutlass13device_kernelINS_4conv6kernel13ConvUniversalINS1_16ConvProblemShapeILNS1_8OperatorE0ELi3EEENS1_10collective14CollectiveConvINS1_47MainloopSm100TmaUmmaWarpSpecializedImplicitGemmILS5_0ELi34ELi3ELi1ELi2EN4cute5tupleIJNSA_1CILi1EEESD_SD_EEEEENSB_IJNSC_ILi128EEENSC_ILi64EEENSB_IJNSC_ILi32EEEEEEEEENS_12float_e4m3_tESL_NSA_8TiledMMAINSA_8MMA_AtomIJNSA_10MMA_TraitsINSA_19SM100_MMA_F8F6F4_SSEJSL_SL_fSG_SH_NSA_17integral_constantINSA_4UMMA5MajorELSS_0EEEST_NSQ_INSR_7ScaleInELSU_0EEESV_EEEEEENSA_6LayoutISE_NSB_IJNSC_ILi0EEESZ_SZ_EEEEENSB_IJNSA_10UnderscoreES12_S12_EEEEENS7_6detail27Sm100ImplicitGemmTileTraitsINSA_20SM90_TMA_LOAD_IM2COLENSA_14ComposedLayoutINSA_7SwizzleILi1ELi4ELi3EEENSA_18smem_ptr_flag_bitsILi8EEENSY_INSB_IJNSC_ILi8EEESI_EEENSB_IJSI_SD_EEEEEEEvEENS16_INSA_13SM90_TMA_LOADES1H_vEEEENS_8epilogue10collective18CollectiveEpilogueINS1M_23Sm100TmaWarpSpecializedILi1ELi1ELi64ELb0ELb0EEEJSK_NSB_IJNSY_ISG_SD_EENSY_ISH_SD_EEEEESL_NSB_IJNSB_IJllllEEESD_SZ_EEESL_S1V_NS1M_6fusion15FusionCallbacksIS1Q_NS1W_17LinearCombinationISL_fSL_fLNS_15FloatRoundStyleE2EEESK_S1T_JEEENSA_5SM1004TMEM4LOAD26SM100_TMEM_LOAD_32dp32b64xES17_NS18_INS19_ILi2ELi4ELi3EEES1C_NSY_INSB_IJS1D_SH_EEENSB_IJSH_SD_EEEEEEENSA_39AutoVectorizingCopyWithAssumedAlignmentILi128EEENSA_21SM90_TMA_STORE_IM2COLES2A_S2C_S2C_EEEvvEEEEvNT_6ParamsE)
        /*0038*/ 	.word	0x00000008


	//----- nvinfo : EIATTR_MIN_STACK_SIZE
	.align		4
.L_27:
        /*003c*/ 	.byte	0x04, 0x12
        /*003e*/ 	.short	(.L_29 - .L_28)
	.align		4
.L_28:
        /*0040*/ 	.word	index@(_ZN7cutlass13device_kernelINS_4conv6kernel13ConvUniversalINS1_16ConvProblemShapeILNS1_8OperatorE0ELi3EEENS1_10collective14CollectiveConvINS1_47MainloopSm100TmaUmmaWarpSpecializedImplicitGemmILS5_0ELi34ELi3ELi1ELi2EN4cute5tupleIJNSA_1CILi1EEESD_SD_EEEEENSB_IJNSC_ILi128EEENSC_ILi64EEENSB_IJNSC_ILi32EEEEEEEEENS_12float_e4m3_tESL_NSA_8TiledMMAINSA_8MMA_AtomIJNSA_10MMA_TraitsINSA_19SM100_MMA_F8F6F4_SSEJSL_SL_fSG_SH_NSA_17integral_constantINSA_4UMMA5MajorELSS_0EEEST_NSQ_INSR_7ScaleInELSU_0EEESV_EEEEEENSA_6LayoutISE_NSB_IJNSC_ILi0EEESZ_SZ_EEEEENSB_IJNSA_10UnderscoreES12_S12_EEEEENS7_6detail27Sm100ImplicitGemmTileTraitsINSA_20SM90_TMA_LOAD_IM2COLENSA_14ComposedLayoutINSA_7SwizzleILi1ELi4ELi3EEENSA_18smem_ptr_flag_bitsILi8EEENSY_INSB_IJNSC_ILi8EEESI_EEENSB_IJSI_SD_EEEEEEEvEENS16_INSA_13SM90_TMA_LOADES1H_vEEEENS_8epilogue10collective18CollectiveEpilogueINS1M_23Sm100TmaWarpSpecializedILi1ELi1ELi64ELb0ELb0EEEJSK_NSB_IJNSY_ISG_SD_EENSY_ISH_SD_EEEEESL_NSB_IJNSB_IJllllEEESD_SZ_EEESL_S1V_NS1M_6fusion15FusionCallbacksIS1Q_NS1W_17LinearCombinationISL_fSL_fLNS_15FloatRoundStyleE2EEESK_S1T_JEEENSA_5SM1004TMEM4LOAD26SM100_TMEM_LOAD_32dp32b64xES17_NS18_INS19_ILi2ELi4ELi3EEES1C_NSY_INSB_IJS1D_SH_EEENSB_IJSH_SD_EEEEEEENSA_39AutoVectorizingCopyWithAssumedAlignmentILi128EEENSA_21SM90_TMA_STORE_IM2COLES2A_S2C_S2C_EEEvvEEEEvNT_6ParamsE)
        /*0044*/ 	.word	0x00000008
.L_29:


//--------------------- .nv.compat                --------------------------
	.section	.nv.compat,"",@"SHT_CUDA_COMPAT_INFO"
	.align	4
        /*0000*/ 	.byte	0x02, 0x09, 0x01, 0x00, 0x02, 0x02, 0x02, 0x00, 0x02, 0x05, 0x05, 0x00, 0x03, 0x07, 0x01, 0x01
        /*0010*/ 	.byte	0x02, 0x03, 0x01, 0x00, 0x02, 0x06, 0x01, 0x00, 0x04, 0x0b, 0x08, 0x00, 0x09, 0x00, 0x00, 0x00
        /*0020*/ 	.byte	0x00, 0x00, 0x00, 0x00


//--------------------- .nv.info._ZN7cutlass13device_kernelINS_4conv6kernel13ConvUniversalINS1_16ConvProblemShapeILNS1_8OperatorE0ELi3EEENS1_10collective14CollectiveConvINS1_47MainloopSm100TmaUmmaWarpSpecializedImplicitGemmILS5_0ELi34ELi3ELi1ELi2EN4cute5tupleIJNSA_1CILi1EEESD_SD_EEEEENSB_IJNSC_ILi128EEENSC_ILi64EEENSB_IJNSC_ILi32EEEEEEEEENS_12float_e4m3_tESL_NSA_8TiledMMAINSA_8MMA_AtomIJNSA_10MMA_TraitsINSA_19SM100_MMA_F8F6F4_SSEJSL_SL_fSG_SH_NSA_17integral_constantINSA_4UMMA5MajorELSS_0EEEST_NSQ_INSR_7ScaleInELSU_0EEESV_EEEEEENSA_6LayoutISE_NSB_IJNSC_ILi0EEESZ_SZ_EEEEENSB_IJNSA_10UnderscoreES12_S12_EEEEENS7_6detail27Sm100ImplicitGemmTileTraitsINSA_20SM90_TMA_LOAD_IM2COLENSA_14ComposedLayoutINSA_7SwizzleILi1ELi4ELi3EEENSA_18smem_ptr_flag_bitsILi8EEENSY_INSB_IJNSC_ILi8EEESI_EEENSB_IJSI_SD_EEEEEEEvEENS16_INSA_13SM90_TMA_LOADES1H_vEEEENS_8epilogue10collective18CollectiveEpilogueINS1M_23Sm100TmaWarpSpecializedILi1ELi1ELi64ELb0ELb0EEEJSK_NSB_IJNSY_ISG_SD_EENSY_ISH_SD_EEEEESL_NSB_IJNSB_IJllllEEESD_SZ_EEESL_S1V_NS1M_6fusion15FusionCallbacksIS1Q_NS1W_17LinearCombinationISL_fSL_fLNS_15FloatRoundStyleE2EEESK_S1T_JEEENSA_5SM1004TMEM4LOAD26SM100_TMEM_LOAD_32dp32b64xES17_NS18_INS19_ILi2ELi4ELi3EEES1C_NSY_INSB_IJS1D_SH_EEENSB_IJSH_SD_EEEEEEENSA_39AutoVectorizingCopyWithAssumedAlignmentILi128EEENSA_21SM90_TMA_STORE_IM2COLES2A_S2C_S2C_EEEvvEEEEvNT_6ParamsE --------------------------
	.section	.nv.info._ZN7cutlass13device_kernelINS_4conv6kernel13ConvUniversalINS1_16ConvProblemShapeILNS1_8OperatorE0ELi3EEENS1_10collective14CollectiveConvINS1_47MainloopSm100TmaUmmaWarpSpecializedImplicitGemmILS5_0ELi34ELi3ELi1ELi2EN4cute5tupleIJNSA_1CILi1EEESD_SD_EEEEENSB_IJNSC_ILi128EEENSC_ILi64EEENSB_IJNSC_ILi32EEEEEEEEENS_12float_e4m3_tESL_NSA_8TiledMMAINSA_8MMA_AtomIJNSA_10MMA_TraitsINSA_19SM100_MMA_F8F6F4_SSEJSL_SL_fSG_SH_NSA_17integral_constantINSA_4UMMA5MajorELSS_0EEEST_NSQ_INSR_7ScaleInELSU_0EEESV_EEEEEENSA_6LayoutISE_NSB_IJNSC_ILi0EEESZ_SZ_EEEEENSB_IJNSA_10UnderscoreES12_S12_EEEEENS7_6detail27Sm100ImplicitGemmTileTraitsINSA_20SM90_TMA_LOAD_IM2COLENSA_14ComposedLayoutINSA_7SwizzleILi1ELi4ELi3EEENSA_18smem_ptr_flag_bitsILi8EEENSY_INSB_IJNSC_ILi8EEESI_EEENSB_IJSI_SD_EEEEEEEvEENS16_INSA_13SM90_TMA_LOADES1H_vEEEENS_8epilogue10collective18CollectiveEpilogueINS1M_23Sm100TmaWarpSpecializedILi1ELi1ELi64ELb0ELb0EEEJSK_NSB_IJNSY_ISG_SD_EENSY_ISH_SD_EEEEESL_NSB_IJNSB_IJllllEEESD_SZ_EEESL_S1V_NS1M_6fusion15FusionCallbacksIS1Q_NS1W_17LinearCombinationISL_fSL_fLNS_15FloatRoundStyleE2EEESK_S1T_JEEENSA_5SM1004TMEM4LOAD26SM100_TMEM_LOAD_32dp32b64xES17_NS18_INS19_ILi2ELi4ELi3EEES1C_NSY_INSB_IJS1D_SH_EEENSB_IJSH_SD_EEEEEEENSA_39AutoVectorizingCopyWithAssumedAlignmentILi128EEENSA_21SM90_TMA_STORE_IM2COLES2A_S2C_S2C_EEEvvEEEEvNT_6ParamsE,"",@"SHT_CUDA_INFO"
	.sectionflags	@""
	.align	4


	//----- nvinfo : EIATTR_CUDA_API_VERSION
	.align		4
        /*0000*/ 	.byte	0x04, 0x37
        /*0002*/ 	.short	(.L_31 - .L_30)
.L_30:
        /*0004*/ 	.word	0x00000082


	//----- nvinfo : EIATTR_KPARAM_INFO
	.align		4
.L_31:
        /*0008*/ 	.byte	0x04, 0x17
        /*000a*/ 	.short	(.L_33 - .L_32)
.L_32:
        /*000c*/ 	.word	0x00000000
        /*0010*/ 	.short	0x0000
        /*0012*/ 	.short	0x0000
        /*0014*/ 	.byte	0x00, 0xf0, 0x01, 0x24


	//----- nvinfo : EIATTR_AT_ENTRY_FRAGMENTS
	.align		4
.L_33:
        /*0018*/ 	.byte	0x04, 0x4f
        /*001a*/ 	.short	(.L_35 - .L_34)


	//   ....[0]....
.L_34:
        /*001c*/ 	.word	0x00000006


	//----- nvinfo : EIATTR_RESERVED_SMEM_USED
	.align		4
.L_35:
        /*0020*/ 	.byte	0x01, 0x41
	.zero		2


	//----- nvinfo : EIATTR_SPARSE_MMA_MASK
	.align		4
        /*0024*/ 	.byte	0x03, 0x50
        /*0026*/ 	.short	0x0000


	//----- nvinfo : EIATTR_TCGEN05_1CTA_USED
	.align		4
        /*0028*/ 	.byte	0x01, 0x51
	.zero		2


	//----- nvinfo : EIATTR_MAXREG_COUNT
	.align		4
        /*002c*/ 	.byte	0x03, 0x1b
        /*002e*/ 	.short	0x00ff


	//----- nvinfo : EIATTR_NUM_BARRIERS
	.align		4
        /*0030*/ 	.byte	0x02, 0x4c
        /*0032*/ 	.byte	0x07
	.zero		1


	//----- nvinfo : EIATTR_EXTERNS
	.align		4
        /*0034*/ 	.byte	0x04, 0x0f
        /*0036*/ 	.short	(.L_37 - .L_36)


	//   ....[0]....
	.align		4
.L_36:
        /*0038*/ 	.word	index@(__assertfail)


	//----- nvinfo : EIATTR_MERCURY_ISA_VERSION
	.align		4
.L_37:
        /*003c*/ 	.byte	0x03, 0x5f
        /*003e*/ 	.short	0x0101


	//----- nvinfo : EIATTR_INT_WARP_WIDE_INSTR_OFFSETS
	.align		4
        /*0040*/ 	.byte	0x04, 0x31
        /*0042*/ 	.short	(.L_39 - .L_38)


	//   ....[0]....
.L_38:
        /*0044*/ 	.word	0x00005060


	//   ....[1]....
        /*0048*/ 	.word	0x00005080


	//   ....[2]....
        /*004c*/ 	.word	0x000050b0


	//   ....[3]....
        /*0050*/ 	.word	0x00005bd0


	//   ....[4]....
        /*0054*/ 	.word	0x00005e40


	//----- nvinfo : EIATTR_COOP_GROUP_MASK_REGIDS
	.align		4
.L_39:
        /*0058*/ 	.byte	0x04, 0x29
        /*005a*/ 	.short	(.L_41 - .L_40)


	//   ....[0]....
.L_40:
        /*005c*/ 	.word	0xffffffff


	//   ....[1]....
        /*0060*/ 	.word	0xffffffff


	//   ....[2]....
        /*0064*/ 	.word	0xffffffff


	//   ....[3]....
        /*0068*/ 	.word	0xffffffff


	//   ....[4]....
        /*006c*/ 	.word	0xffffffff


	//   ....[5]....
        /*0070*/ 	.word	0xffffffff


	//   ....[6]....
        /*0074*/ 	.word	0xffffffff


	//   ....[7]....
        /*0078*/ 	.word	0xffffffff


	//   ....[8]....
        /*007c*/ 	.word	0xffffffff


	//   ....[9]....
        /*0080*/ 	.word	0xffffffff


	//   ....[10]....
        /*0084*/ 	.word	0xffffffff


	//   ....[11]....
        /*0088*/ 	.word	0xffffffff


	//----- nvinfo : EIATTR_COOP_GROUP_INSTR_OFFSETS
	.align		4
.L_41:
        /*008c*/ 	.byte	0x04, 0x28
        /*008e*/ 	.short	(.L_43 - .L_42)


	//   ....[0]....
.L_42:
        /*0090*/ 	.word	0x00000090


	//   ....[1]....
        /*0094*/ 	.word	0x00000520


	//   ....[2]....
        /*0098*/ 	.word	0x00000a80


	//   ....[3]....
        /*009c*/ 	.word	0x00000bc0


	//   ....[4]....
        /*00a0*/ 	.word	0x00000cc0


	//   ....[5]....
        /*00a4*/ 	.word	0x00000e10


	//   ....[6]....
        /*00a8*/ 	.word	0x00002630


	//   ....[7]....
        /*00ac*/ 	.word	0x00004550


	//   ....[8]....
        /*00b0*/ 	.word	0x00004760


	//   ....[9]....
        /*00b4*/ 	.word	0x00004790


	//   ....[10]....
        /*00b8*/ 	.word	0x00004f40


	//   ....[11]....
        /*00bc*/ 	.word	0x00005180


	//----- nvinfo : EIATTR_VRC_CTA_INIT_COUNT
	.align		4
.L_43:
        /*00c0*/ 	.byte	0x02, 0x4a
        /*00c2*/ 	.byte	0x80
	.zero		1


	//----- nvinfo : EIATTR_SYSCALL_OFFSETS
	.align		4
        /*00c4*/ 	.byte	0x04, 0x46
        /*00c6*/ 	.short	(.L_45 - .L_44)


	//   ....[0]....
.L_44:
        /*00c8*/ 	.word	0x00006970


	//   ....[1]....
        /*00cc*/ 	.word	0x00006ab0


	//   ....[2]....
        /*00d0*/ 	.word	0x000072a0


	//----- nvinfo : EIATTR_MBARRIER_INSTR_OFFSETS
	.align		4
.L_45:
        /*00d4*/ 	.byte	0x04, 0x39
        /*00d6*/ 	.short	(.L_47 - .L_46)


	//   ....[0]....
.L_46:
        /*00d8*/ 	.word	0x00000620
        /*00dc*/ 	.word	0x000000ff
        /*00e0*/ 	.word	0x00000000
        /*00e4*/ 	.short	0x0100
        /*00e6*/ 	.byte	0x04
	.zero		1


	//   ....[1]....
        /*00e8*/ 	.word	0x00000630
        /*00ec*/ 	.word	0x000000ff
        /*00f0*/ 	.word	0x00000110
        /*00f4*/ 	.short	0x0100
        /*00f6*/ 	.byte	0x04
	.zero		1


	//   ....[2]....
        /*00f8*/ 	.word	0x00000640
        /*00fc*/ 	.word	0x000000ff
        /*0100*/ 	.word	0x00000008
        /*0104*/ 	.short	0x0100
        /*0106*/ 	.byte	0x04
	.zero		1


	//   ....[3]....
        /*0108*/ 	.word	0x00000650
        /*010c*/ 	.word	0x000000ff
        /*0110*/ 	.word	0x00000118
        /*0114*/ 	.short	0x0100
        /*0116*/ 	.byte	0x04
	.zero		1


	//   ....[4]....
        /*0118*/ 	.word	0x00000660
        /*011c*/ 	.word	0x000000ff
        /*0120*/ 	.word	0x00000010
        /*0124*/ 	.short	0x0100
        /*0126*/ 	.byte	0x04
	.zero		1


	//   ....[5]....
        /*0128*/ 	.word	0x00000670
        /*012c*/ 	.word	0x000000ff
        /*0130*/ 	.word	0x00000120
        /*0134*/ 	.short	0x0100
        /*0136*/ 	.byte	0x04
	.zero		1


	//   ....[6]....
        /*0138*/ 	.word	0x00000680
        /*013c*/ 	.word	0x000000ff
        /*0140*/ 	.word	0x00000018
        /*0144*/ 	.short	0x0100
        /*0146*/ 	.byte	0x04
	.zero		1


	//   ....[7]....
        /*0148*/ 	.word	0x00000690
        /*014c*/ 	.word	0x000000ff
        /*0150*/ 	.word	0x00000128
        /*0154*/ 	.short	0x0100
        /*0156*/ 	.byte	0x04
	.zero		1


	//   ....[8]....
        /*0158*/ 	.word	0x000006a0
        /*015c*/ 	.word	0x000000ff
        /*0160*/ 	.word	0x00000020
        /*0164*/ 	.short	0x0100
        /*0166*/ 	.byte	0x04
	.zero		1


	//   ....[9]....
        /*0168*/ 	.word	0x000006b0
        /*016c*/ 	.word	0x000000ff
        /*0170*/ 	.word	0x00000130
        /*0174*/ 	.short	0x0100
        /*0176*/ 	.byte	0x04
	.zero		1


	//   ....[10]....
        /*0178*/ 	.word	0x000006c0
        /*017c*/ 	.word	0x000000ff
        /*0180*/ 	.word	0x00000028
        /*0184*/ 	.short	0x0100
        /*0186*/ 	.byte	0x04
	.zero		1


	//   ....[11]....
        /*0188*/ 	.word	0x000006d0
        /*018c*/ 	.word	0x000000ff
        /*0190*/ 	.word	0x00000138
        /*0194*/ 	.short	0x0100
        /*0196*/ 	.byte	0x04
	.zero		1


	//   ....[12]....
        /*0198*/ 	.word	0x000006e0
        /*019c*/ 	.word	0x000000ff
        /*01a0*/ 	.word	0x00000030
        /*01a4*/ 	.short	0x0100
        /*01a6*/ 	.byte	0x04
	.zero		1


	//   ....[13]....
        /*01a8*/ 	.word	0x000006f0
        /*01ac*/ 	.word	0x000000ff
        /*01b0*/ 	.word	0x00000140
        /*01b4*/ 	.short	0x0100
        /*01b6*/ 	.byte	0x04
	.zero		1


	//   ....[14]....
        /*01b8*/ 	.word	0x00000700
        /*01bc*/ 	.word	0x000000ff
        /*01c0*/ 	.word	0x00000038
        /*01c4*/ 	.short	0x0100
        /*01c6*/ 	.byte	0x04
	.zero		1


	//   ....[15]....
        /*01c8*/ 	.word	0x00000710
        /*01cc*/ 	.word	0x000000ff
        /*01d0*/ 	.word	0x00000148
        /*01d4*/ 	.short	0x0100
        /*01d6*/ 	.byte	0x04
	.zero		1


	//   ....[16]....
        /*01d8*/ 	.word	0x00000720
        /*01dc*/ 	.word	0x000000ff
        /*01e0*/ 	.word	0x00000040
        /*01e4*/ 	.short	0x0100
        /*01e6*/ 	.byte	0x04
	.zero		1


	//   ....[17]....
        /*01e8*/ 	.word	0x00000730
        /*01ec*/ 	.word	0x000000ff
        /*01f0*/ 	.word	0x00000150
        /*01f4*/ 	.short	0x0100
        /*01f6*/ 	.byte	0x04
	.zero		1


	//   ....[18]....
        /*01f8*/ 	.word	0x00000740
        /*01fc*/ 	.word	0x000000ff
        /*0200*/ 	.word	0x00000048
        /*0204*/ 	.short	0x0100
        /*0206*/ 	.byte	0x04
	.zero		1


	//   ....[19]....
        /*0208*/ 	.word	0x00000750
        /*020c*/ 	.word	0x000000ff
        /*0210*/ 	.word	0x00000158
        /*0214*/ 	.short	0x0100
        /*0216*/ 	.byte	0x04
	.zero		1


	//   ....[20]....
        /*0218*/ 	.word	0x00000760
        /*021c*/ 	.word	0x000000ff
        /*0220*/ 	.word	0x00000050
        /*0224*/ 	.short	0x0100
        /*0226*/ 	.byte	0x04
	.zero		1


	//   ....[21]....
        /*0228*/ 	.word	0x00000770
        /*022c*/ 	.word	0x000000ff
        /*0230*/ 	.word	0x00000160
        /*0234*/ 	.short	0x0100
        /*0236*/ 	.byte	0x04
	.zero		1


	//   ....[22]....
        /*0238*/ 	.word	0x00000780
        /*023c*/ 	.word	0x000000ff
        /*0240*/ 	.word	0x00000058
        /*0244*/ 	.short	0x0100
        /*0246*/ 	.byte	0x04
	.zero		1


	//   ....[23]....
        /*0248*/ 	.word	0x00000790
        /*024c*/ 	.word	0x000000ff
        /*0250*/ 	.word	0x00000168
        /*0254*/ 	.short	0x0100
        /*0256*/ 	.byte	0x04
	.zero		1


	//   ....[24]....
        /*0258*/ 	.word	0x000007a0
        /*025c*/ 	.word	0x000000ff
        /*0260*/ 	.word	0x00000060
        /*0264*/ 	.short	0x0100
        /*0266*/ 	.byte	0x04
	.zero		1


	//   ....[25]....
        /*0268*/ 	.word	0x000007b0
        /*026c*/ 	.word	0x000000ff
        /*0270*/ 	.word	0x00000170
        /*0274*/ 	.short	0x0100
        /*0276*/ 	.byte	0x04
	.zero		1


	//   ....[26]....
        /*0278*/ 	.word	0x000007c0
        /*027c*/ 	.word	0x000000ff
        /*0280*/ 	.word	0x00000068
        /*0284*/ 	.short	0x0100
        /*0286*/ 	.byte	0x04
	.zero		1


	//   ....[27]....
        /*0288*/ 	.word	0x000007d0
        /*028c*/ 	.word	0x000000ff
        /*0290*/ 	.word	0x00000178
        /*0294*/ 	.short	0x0100
        /*0296*/ 	.byte	0x04
	.zero		1


	//   ....[28]....
        /*0298*/ 	.word	0x000007e0
        /*029c*/ 	.word	0x000000ff
        /*02a0*/ 	.word	0x00000070
        /*02a4*/ 	.short	0x0100
        /*02a6*/ 	.byte	0x04
	.zero		1


	//   ....[29]....
        /*02a8*/ 	.word	0x000007f0
        /*02ac*/ 	.word	0x000000ff
        /*02b0*/ 	.word	0x00000180
        /*02b4*/ 	.short	0x0100
        /*02b6*/ 	.byte	0x04
	.zero		1


	//   ....[30]....
        /*02b8*/ 	.word	0x00000800
        /*02bc*/ 	.word	0x000000ff
        /*02c0*/ 	.word	0x00000078
        /*02c4*/ 	.short	0x0100
        /*02c6*/ 	.byte	0x04
	.zero		1


	//   ....[31]....
        /*02c8*/ 	.word	0x00000810
        /*02cc*/ 	.word	0x000000ff
        /*02d0*/ 	.word	0x00000188
        /*02d4*/ 	.short	0x0100
        /*02d6*/ 	.byte	0x04
	.zero		1


	//   ....[32]....
        /*02d8*/ 	.word	0x00000820
        /*02dc*/ 	.word	0x000000ff
        /*02e0*/ 	.word	0x00000080
        /*02e4*/ 	.short	0x0100
        /*02e6*/ 	.byte	0x04
	.zero		1


	//   ....[33]....
        /*02e8*/ 	.word	0x00000830
        /*02ec*/ 	.word	0x000000ff
        /*02f0*/ 	.word	0x00000190
        /*02f4*/ 	.short	0x0100
        /*02f6*/ 	.byte	0x04
	.zero		1


	//   ....[34]....
        /*02f8*/ 	.word	0x00000840
        /*02fc*/ 	.word	0x000000ff
        /*0300*/ 	.word	0x00000088
        /*0304*/ 	.short	0x0100
        /*0306*/ 	.byte	0x04
	.zero		1


	//   ....[35]....
        /*0308*/ 	.word	0x00000850
        /*030c*/ 	.word	0x000000ff
        /*0310*/ 	.word	0x00000198
        /*0314*/ 	.short	0x0100
        /*0316*/ 	.byte	0x04
	.zero		1


	//   ....[36]....
        /*0318*/ 	.word	0x00000860
        /*031c*/ 	.word	0x000000ff
        /*0320*/ 	.word	0x00000090
        /*0324*/ 	.short	0x0100
        /*0326*/ 	.byte	0x04
	.zero		1


	//   ....[37]....
        /*0328*/ 	.word	0x00000870
        /*032c*/ 	.word	0x000000ff
        /*0330*/ 	.word	0x000001a0
        /*0334*/ 	.short	0x0100
        /*0336*/ 	.byte	0x04
	.zero		1


	//   ....[38]....
        /*0338*/ 	.word	0x00000880
        /*033c*/ 	.word	0x000000ff
        /*0340*/ 	.word	0x00000098
        /*0344*/ 	.short	0x0100
        /*0346*/ 	.byte	0x04
	.zero		1


	//   ....[39]....
        /*0348*/ 	.word	0x00000890
        /*034c*/ 	.word	0x000000ff
        /*0350*/ 	.word	0x000001a8
        /*0354*/ 	.short	0x0100
        /*0356*/ 	.byte	0x04
	.zero		1


	//   ....[40]....
        /*0358*/ 	.word	0x000008a0
        /*035c*/ 	.word	0x000000ff
        /*0360*/ 	.word	0x000000a0
        /*0364*/ 	.short	0x0100
        /*0366*/ 	.byte	0x04
	.zero		1


	//   ....[41]....
        /*0368*/ 	.word	0x000008b0
        /*036c*/ 	.word	0x000000ff
        /*0370*/ 	.word	0x000001b0
        /*0374*/ 	.short	0x0100
        /*0376*/ 	.byte	0x04
	.zero		1


	//   ....[42]....
        /*0378*/ 	.word	0x000008c0
        /*037c*/ 	.word	0x000000ff
        /*0380*/ 	.word	0x000000a8
        /*0384*/ 	.short	0x0100
        /*0386*/ 	.byte	0x04
	.zero		1


	//   ....[43]....
        /*0388*/ 	.word	0x000008d0
        /*038c*/ 	.word	0x000000ff
        /*0390*/ 	.word	0x000001b8
        /*0394*/ 	.short	0x0100
        /*0396*/ 	.byte	0x04
	.zero		1


	//   ....[44]....
        /*0398*/ 	.word	0x000008e0
        /*039c*/ 	.word	0x000000ff
        /*03a0*/ 	.word	0x000000b0
        /*03a4*/ 	.short	0x0100
        /*03a6*/ 	.byte	0x04
	.zero		1


	//   ....[45]....
        /*03a8*/ 	.word	0x000008f0
        /*03ac*/ 	.word	0x000000ff
        /*03b0*/ 	.word	0x000001c0
        /*03b4*/ 	.short	0x0100
        /*03b6*/ 	.byte	0x04
	.zero		1


	//   ....[46]....
        /*03b8*/ 	.word	0x00000900
        /*03bc*/ 	.word	0x000000ff
        /*03c0*/ 	.word	0x000000b8
        /*03c4*/ 	.short	0x0100
        /*03c6*/ 	.byte	0x04
	.zero		1


	//   ....[47]....
        /*03c8*/ 	.word	0x00000910
        /*03cc*/ 	.word	0x000000ff
        /*03d0*/ 	.word	0x000001c8
        /*03d4*/ 	.short	0x0100
        /*03d6*/ 	.byte	0x04
	.zero		1


	//   ....[48]....
        /*03d8*/ 	.word	0x00000920
        /*03dc*/ 	.word	0x000000ff
        /*03e0*/ 	.word	0x000000c0
        /*03e4*/ 	.short	0x0100
        /*03e6*/ 	.byte	0x04
	.zero		1


	//   ....[49]....
        /*03e8*/ 	.word	0x00000930
        /*03ec*/ 	.word	0x000000ff
        /*03f0*/ 	.word	0x000001d0
        /*03f4*/ 	.short	0x0100
        /*03f6*/ 	.byte	0x04
	.zero		1


	//   ....[50]....
        /*03f8*/ 	.word	0x00000940
        /*03fc*/ 	.word	0x000000ff
        /*0400*/ 	.word	0x000000c8
        /*0404*/ 	.short	0x0100
        /*0406*/ 	.byte	0x04
	.zero		1


	//   ....[51]....
        /*0408*/ 	.word	0x00000950
        /*040c*/ 	.word	0x000000ff
        /*0410*/ 	.word	0x000001d8
        /*0414*/ 	.short	0x0100
        /*0416*/ 	.byte	0x04
	.zero		1


	//   ....[52]....
        /*0418*/ 	.word	0x00000960
        /*041c*/ 	.word	0x000000ff
        /*0420*/ 	.word	0x000000d0
        /*0424*/ 	.short	0x0100
        /*0426*/ 	.byte	0x04
	.zero		1


	//   ....[53]....
        /*0428*/ 	.word	0x00000970
        /*042c*/ 	.word	0x000000ff
        /*0430*/ 	.word	0x000001e0
        /*0434*/ 	.short	0x0100
        /*0436*/ 	.byte	0x04
	.zero		1


	//   ....[54]....
        /*0438*/ 	.word	0x00000980
        /*043c*/ 	.word	0x000000ff
        /*0440*/ 	.word	0x000000d8
        /*0444*/ 	.short	0x0100
        /*0446*/ 	.byte	0x04
	.zero		1


	//   ....[55]....
        /*0448*/ 	.word	0x00000990
        /*044c*/ 	.word	0x000000ff
        /*0450*/ 	.word	0x000001e8
        /*0454*/ 	.short	0x0100
        /*0456*/ 	.byte	0x04
	.zero		1


	//   ....[56]....
        /*0458*/ 	.word	0x000009a0
        /*045c*/ 	.word	0x000000ff
        /*0460*/ 	.word	0x000000e0
        /*0464*/ 	.short	0x0100
        /*0466*/ 	.byte	0x04
	.zero		1


	//   ....[57]....
        /*0468*/ 	.word	0x000009b0
        /*046c*/ 	.word	0x000000ff
        /*0470*/ 	.word	0x000001f0
        /*0474*/ 	.short	0x0100
        /*0476*/ 	.byte	0x04
	.zero		1


	//   ....[58]....
        /*0478*/ 	.word	0x000009c0
        /*047c*/ 	.word	0x000000ff
        /*0480*/ 	.word	0x000000e8
        /*0484*/ 	.short	0x0100
        /*0486*/ 	.byte	0x04
	.zero		1


	//   ....[59]....
        /*0488*/ 	.word	0x000009d0
        /*048c*/ 	.word	0x000000ff
        /*0490*/ 	.word	0x000001f8
        /*0494*/ 	.short	0x0100
        /*0496*/ 	.byte	0x04
	.zero		1


	//   ....[60]....
        /*0498*/ 	.word	0x000009e0
        /*049c*/ 	.word	0x000000ff
        /*04a0*/ 	.word	0x000000f0
        /*04a4*/ 	.short	0x0100
        /*04a6*/ 	.byte	0x04
	.zero		1


	//   ....[61]....
        /*04a8*/ 	.word	0x000009f0
        /*04ac*/ 	.word	0x000000ff
        /*04b0*/ 	.word	0x00000200
        /*04b4*/ 	.short	0x0100
        /*04b6*/ 	.byte	0x04
	.zero		1


	//   ....[62]....
        /*04b8*/ 	.word	0x00000a00
        /*04bc*/ 	.word	0x000000ff
        /*04c0*/ 	.word	0x000000f8
        /*04c4*/ 	.short	0x0100
        /*04c6*/ 	.byte	0x04
	.zero		1


	//   ....[63]....
        /*04c8*/ 	.word	0x00000a10
        /*04cc*/ 	.word	0x000000ff
        /*04d0*/ 	.word	0x00000208
        /*04d4*/ 	.short	0x0100
        /*04d6*/ 	.byte	0x04
	.zero		1


	//   ....[64]....
        /*04d8*/ 	.word	0x00000a20
        /*04dc*/ 	.word	0x000000ff
        /*04e0*/ 	.word	0x00000100
        /*04e4*/ 	.short	0x0100
        /*04e6*/ 	.byte	0x04
	.zero		1


	//   ....[65]....
        /*04e8*/ 	.word	0x00000a30
        /*04ec*/ 	.word	0x000000ff
        /*04f0*/ 	.word	0x00000210
        /*04f4*/ 	.short	0x0100
        /*04f6*/ 	.byte	0x04
	.zero		1


	//   ....[66]....
        /*04f8*/ 	.word	0x00000a40
        /*04fc*/ 	.word	0x000000ff
        /*0500*/ 	.word	0x00000108
        /*0504*/ 	.short	0x0100
        /*0506*/ 	.byte	0x04
	.zero		1


	//   ....[67]....
        /*0508*/ 	.word	0x00000a50
        /*050c*/ 	.word	0x000000ff
        /*0510*/ 	.word	0x00000218
        /*0514*/ 	.short	0x0100
        /*0516*/ 	.byte	0x04
	.zero		1


	//   ....[68]....
        /*0518*/ 	.word	0x00000b90
        /*051c*/ 	.word	0x000000ff
        /*0520*/ 	.word	0x00000220
        /*0524*/ 	.short	0x0100
        /*0526*/ 	.byte	0x04
	.zero		1


	//   ....[69]....
        /*0528*/ 	.word	0x00000ba0
        /*052c*/ 	.word	0x000000ff
        /*0530*/ 	.word	0x00000228
        /*0534*/ 	.short	0x0100
        /*0536*/ 	.byte	0x04
	.zero		1


	//   ....[70]....
        /*0538*/ 	.word	0x00000c90
        /*053c*/ 	.word	0x000000ff
        /*0540*/ 	.word	0x00000230
        /*0544*/ 	.short	0x0100
        /*0546*/ 	.byte	0x06
	.zero		1


	//   ....[71]....
        /*0548*/ 	.word	0x00000ca0
        /*054c*/ 	.word	0x000000ff
        /*0550*/ 	.word	0x00000238
        /*0554*/ 	.short	0x0100
        /*0556*/ 	.byte	0x06
	.zero		1


	//   ....[72]....
        /*0558*/ 	.word	0x00000de0
        /*055c*/ 	.word	0x000000ff
        /*0560*/ 	.word	0x00000240
        /*0564*/ 	.short	0x0100
        /*0566*/ 	.byte	0x06
	.zero		1


	//   ....[73]....
        /*0568*/ 	.word	0x00000df0
        /*056c*/ 	.word	0x000000ff
        /*0570*/ 	.word	0x00000248
        /*0574*/ 	.short	0x0100
        /*0576*/ 	.byte	0x06
	.zero		1


	//   ....[74]....
        /*0578*/ 	.word	0x00000f40
        /*057c*/ 	.word	0x000000ff
        /*0580*/ 	.word	0x00000250
        /*0584*/ 	.short	0x0100
        /*0586*/ 	.byte	0x04
	.zero		1


	//   ....[75]....
        /*0588*/ 	.word	0x00000f50
        /*058c*/ 	.word	0x000000ff
        /*0590*/ 	.word	0x00000260
        /*0594*/ 	.short	0x0100
        /*0596*/ 	.byte	0x04
	.zero		1


	//   ....[76]....
        /*0598*/ 	.word	0x00000f60
        /*059c*/ 	.word	0x000000ff
        /*05a0*/ 	.word	0x00000258
        /*05a4*/ 	.short	0x0100
        /*05a6*/ 	.byte	0x04
	.zero		1


	//   ....[77]....
        /*05a8*/ 	.word	0x00000f70
        /*05ac*/ 	.word	0x000000ff
        /*05b0*/ 	.word	0x00000268
        /*05b4*/ 	.short	0x0100
        /*05b6*/ 	.byte	0x04
	.zero		1


	//   ....[78]....
        /*05b8*/ 	.word	0x000018f0
        /*05bc*/ 	.word	0x000000ff
        /*05c0*/ 	.word	0x00000110
        /*05c4*/ 	.short	0x010a
        /*05c6*/ 	.byte	0x04
	.zero		1


	//   ....[79]....
        /*05c8*/ 	.word	0x00001c00
        /*05cc*/ 	.word	0x000000ff
        /*05d0*/ 	.word	0x00000110
        /*05d4*/ 	.short	0x010a
        /*05d6*/ 	.byte	0x09
	.zero		1


	//   ....[80]....
        /*05d8*/ 	.word	0x00001d70
        /*05dc*/ 	.word	0x000000ff
        /*05e0*/ 	.word	0x00000110
        /*05e4*/ 	.short	0x010a
        /*05e6*/ 	.byte	0x08
	.zero		1


	//   ....[81]....
        /*05e8*/ 	.word	0x00001f90
        /*05ec*/ 	.word	0x000000ff
        /*05f0*/ 	.word	0x00000238
        /*05f4*/ 	.short	0x0101
        /*05f6*/ 	.byte	0x1e
	.zero		1


	//   ....[82]....
        /*05f8*/ 	.word	0x00001fc0
        /*05fc*/ 	.word	0x000000ff
        /*0600*/ 	.word	0x00000110
        /*0604*/ 	.short	0x010a
        /*0606*/ 	.byte	0x04
	.zero		1


	//   ....[83]....
        /*0608*/ 	.word	0x000022a0
        /*060c*/ 	.word	0x000000ff
        /*0610*/ 	.word	0x00000110
        /*0614*/ 	.short	0x010a
        /*0616*/ 	.byte	0x09
	.zero		1


	//   ....[84]....
        /*0618*/ 	.word	0x00002410
        /*061c*/ 	.word	0x000000ff
        /*0620*/ 	.word	0x00000110
        /*0624*/ 	.short	0x010a
        /*0626*/ 	.byte	0x08
	.zero		1


	//   ....[85]....
        /*0628*/ 	.word	0x00002640
        /*062c*/ 	.word	0x000000ff
        /*0630*/ 	.word	0x00000240
        /*0634*/ 	.short	0x010a
        /*0636*/ 	.byte	0x1e
	.zero		1


	//   ....[86]....
        /*0638*/ 	.word	0x00002700
        /*063c*/ 	.word	0x000000ff
        /*0640*/ 	.word	0x00000000
        /*0644*/ 	.short	0x0101
        /*0646*/ 	.byte	0x04
	.zero		1


	//   ....[87]....
        /*0648*/ 	.word	0x00002d00
        /*064c*/ 	.word	0x000000ff
        /*0650*/ 	.word	0x00000000
        /*0654*/ 	.short	0x010a
        /*0656*/ 	.byte	0x04
	.zero		1


	//   ....[88]....
        /*0658*/ 	.word	0x00002da0
        /*065c*/ 	.word	0x000000ff
        /*0660*/ 	.word	0x00000000
        /*0664*/ 	.short	0x010a
        /*0666*/ 	.byte	0x05
	.zero		1


	//   ....[89]....
        /*0668*/ 	.word	0x00002e40
        /*066c*/ 	.word	0x000000ff
        /*0670*/ 	.word	0x00000000
        /*0674*/ 	.short	0x010a
        /*0676*/ 	.byte	0x05
	.zero		1


	//   ....[90]....
        /*0678*/ 	.word	0x00002ee0
        /*067c*/ 	.word	0x000000ff
        /*0680*/ 	.word	0x00000000
        /*0684*/ 	.short	0x010a
        /*0686*/ 	.byte	0x05
	.zero		1


	//   ....[91]....
        /*0688*/ 	.word	0x00002f80
        /*068c*/ 	.word	0x000000ff
        /*0690*/ 	.word	0x00000000
        /*0694*/ 	.short	0x010a
        /*0696*/ 	.byte	0x05
	.zero		1


	//   ....[92]....
        /*0698*/ 	.word	0x00003020
        /*069c*/ 	.word	0x000000ff
        /*06a0*/ 	.word	0x00000000
        /*06a4*/ 	.short	0x010a
        /*06a6*/ 	.byte	0x05
	.zero		1


	//   ....[93]....
        /*06a8*/ 	.word	0x000030c0
        /*06ac*/ 	.word	0x000000ff
        /*06b0*/ 	.word	0x00000000
        /*06b4*/ 	.short	0x010a
        /*06b6*/ 	.byte	0x05
	.zero		1


	//   ....[94]....
        /*06b8*/ 	.word	0x00003160
        /*06bc*/ 	.word	0x000000ff
        /*06c0*/ 	.word	0x00000000
        /*06c4*/ 	.short	0x010a
        /*06c6*/ 	.byte	0x05
	.zero		1


	//   ....[95]....
        /*06c8*/ 	.word	0x00003200
        /*06cc*/ 	.word	0x000000ff
        /*06d0*/ 	.word	0x00000000
        /*06d4*/ 	.short	0x010a
        /*06d6*/ 	.byte	0x05
	.zero		1


	//   ....[96]....
        /*06d8*/ 	.word	0x000032a0
        /*06dc*/ 	.word	0x000000ff
        /*06e0*/ 	.word	0x00000000
        /*06e4*/ 	.short	0x010a
        /*06e6*/ 	.byte	0x05
	.zero		1


	//   ....[97]....
        /*06e8*/ 	.word	0x00003340
        /*06ec*/ 	.word	0x000000ff
        /*06f0*/ 	.word	0x00000000
        /*06f4*/ 	.short	0x010a
        /*06f6*/ 	.byte	0x05
	.zero		1


	//   ....[98]....
        /*06f8*/ 	.word	0x000033e0
        /*06fc*/ 	.word	0x000000ff
        /*0700*/ 	.word	0x00000000
        /*0704*/ 	.short	0x010a
        /*0706*/ 	.byte	0x05
	.zero		1


	//   ....[99]....
        /*0708*/ 	.word	0x00003480
        /*070c*/ 	.word	0x000000ff
        /*0710*/ 	.word	0x00000000
        /*0714*/ 	.short	0x010a
        /*0716*/ 	.byte	0x05
	.zero		1


	//   ....[100]....
        /*0718*/ 	.word	0x00003520
        /*071c*/ 	.word	0x000000ff
        /*0720*/ 	.word	0x00000000
        /*0724*/ 	.short	0x010a
        /*0726*/ 	.byte	0x05
	.zero		1


	//   ....[101]....
        /*0728*/ 	.word	0x000035c0
        /*072c*/ 	.word	0x000000ff
        /*0730*/ 	.word	0x00000000
        /*0734*/ 	.short	0x010a
        /*0736*/ 	.byte	0x05
	.zero		1


	//   ....[102]....
        /*0738*/ 	.word	0x00003660
        /*073c*/ 	.word	0x000000ff
        /*0740*/ 	.word	0x00000000
        /*0744*/ 	.short	0x010a
        /*0746*/ 	.byte	0x05
	.zero		1


	//   ....[103]....
        /*0748*/ 	.word	0x00003700
        /*074c*/ 	.word	0x000000ff
        /*0750*/ 	.word	0x00000000
        /*0754*/ 	.short	0x010a
        /*0756*/ 	.byte	0x05
	.zero		1


	//   ....[104]....
        /*0758*/ 	.word	0x000037a0
        /*075c*/ 	.word	0x000000ff
        /*0760*/ 	.word	0x00000000
        /*0764*/ 	.short	0x010a
        /*0766*/ 	.byte	0x05
	.zero		1


	//   ....[105]....
        /*0768*/ 	.word	0x00003840
        /*076c*/ 	.word	0x000000ff
        /*0770*/ 	.word	0x00000000
        /*0774*/ 	.short	0x010a
        /*0776*/ 	.byte	0x05
	.zero		1


	//   ....[106]....
        /*0778*/ 	.word	0x000038e0
        /*077c*/ 	.word	0x000000ff
        /*0780*/ 	.word	0x00000000
        /*0784*/ 	.short	0x010a
        /*0786*/ 	.byte	0x05
	.zero		1


	//   ....[107]....
        /*0788*/ 	.word	0x00003980
        /*078c*/ 	.word	0x000000ff
        /*0790*/ 	.word	0x00000000
        /*0794*/ 	.short	0x010a
        /*0796*/ 	.byte	0x05
	.zero		1


	//   ....[108]....
        /*0798*/ 	.word	0x00003a20
        /*079c*/ 	.word	0x000000ff
        /*07a0*/ 	.word	0x00000000
        /*07a4*/ 	.short	0x010a
        /*07a6*/ 	.byte	0x05
	.zero		1


	//   ....[109]....
        /*07a8*/ 	.word	0x00003ac0
        /*07ac*/ 	.word	0x000000ff
        /*07b0*/ 	.word	0x00000000
        /*07b4*/ 	.short	0x010a
        /*07b6*/ 	.byte	0x05
	.zero		1


	//   ....[110]....
        /*07b8*/ 	.word	0x00003b60
        /*07bc*/ 	.word	0x000000ff
        /*07c0*/ 	.word	0x00000000
        /*07c4*/ 	.short	0x010a
        /*07c6*/ 	.byte	0x05
	.zero		1


	//   ....[111]....
        /*07c8*/ 	.word	0x00003c00
        /*07cc*/ 	.word	0x000000ff
        /*07d0*/ 	.word	0x00000000
        /*07d4*/ 	.short	0x010a
        /*07d6*/ 	.byte	0x05
	.zero		1


	//   ....[112]....
        /*07d8*/ 	.word	0x00003ca0
        /*07dc*/ 	.word	0x000000ff
        /*07e0*/ 	.word	0x00000000
        /*07e4*/ 	.short	0x010a
        /*07e6*/ 	.byte	0x05
	.zero		1


	//   ....[113]....
        /*07e8*/ 	.word	0x00003d40
        /*07ec*/ 	.word	0x000000ff
        /*07f0*/ 	.word	0x00000000
        /*07f4*/ 	.short	0x010a
        /*07f6*/ 	.byte	0x05
	.zero		1


	//   ....[114]....
        /*07f8*/ 	.word	0x00003de0
        /*07fc*/ 	.word	0x000000ff
        /*0800*/ 	.word	0x00000000
        /*0804*/ 	.short	0x010a
        /*0806*/ 	.byte	0x05
	.zero		1


	//   ....[115]....
        /*0808*/ 	.word	0x00003e80
        /*080c*/ 	.word	0x000000ff
        /*0810*/ 	.word	0x00000000
        /*0814*/ 	.short	0x010a
        /*0816*/ 	.byte	0x05
	.zero		1


	//   ....[116]....
        /*0818*/ 	.word	0x00003f20
        /*081c*/ 	.word	0x000000ff
        /*0820*/ 	.word	0x00000000
        /*0824*/ 	.short	0x010a
        /*0826*/ 	.byte	0x05
	.zero		1


	//   ....[117]....
        /*0828*/ 	.word	0x00003fc0
        /*082c*/ 	.word	0x000000ff
        /*0830*/ 	.word	0x00000000
        /*0834*/ 	.short	0x010a
        /*0836*/ 	.byte	0x05
	.zero		1


	//   ....[118]....
        /*0838*/ 	.word	0x00004060
        /*083c*/ 	.word	0x000000ff
        /*0840*/ 	.word	0x00000000
        /*0844*/ 	.short	0x010a
        /*0846*/ 	.byte	0x05
	.zero		1


	//   ....[119]....
        /*0848*/ 	.word	0x00004100
        /*084c*/ 	.word	0x000000ff
        /*0850*/ 	.word	0x00000000
        /*0854*/ 	.short	0x010a
        /*0856*/ 	.byte	0x05
	.zero		1


	//   ....[120]....
        /*0858*/ 	.word	0x000041b0
        /*085c*/ 	.word	0x00000000
        /*0860*/ 	.word	0x00000000
        /*0864*/ 	.short	0x010a
        /*0866*/ 	.byte	0xff
	.zero		1


	//   ....[121]....
        /*0868*/ 	.word	0x00004300
        /*086c*/ 	.word	0x000000ff
        /*0870*/ 	.word	0x00000248
        /*0874*/ 	.short	0x010a
        /*0876*/ 	.byte	0x04
	.zero		1


	//   ....[122]....
        /*0878*/ 	.word	0x000043a0
        /*087c*/ 	.word	0x000000ff
        /*0880*/ 	.word	0x00000240
        /*0884*/ 	.short	0x010a
        /*0886*/ 	.byte	0x04
	.zero		1


	//   ....[123]....
        /*0888*/ 	.word	0x00004440
        /*088c*/ 	.word	0x000000ff
        /*0890*/ 	.word	0x00000000
        /*0894*/ 	.short	0x0101
        /*0896*/ 	.byte	0x05
	.zero		1


	//   ....[124]....
        /*0898*/ 	.word	0x00004480
        /*089c*/ 	.word	0x000000ff
        /*08a0*/ 	.word	0x00000248
        /*08a4*/ 	.short	0x0106
        /*08a6*/ 	.byte	0x04
	.zero		1


	//   ....[125]....
        /*08a8*/ 	.word	0x000044c0
        /*08ac*/ 	.word	0x00000000
        /*08b0*/ 	.word	0x00000248
        /*08b4*/ 	.short	0x010a
        /*08b6*/ 	.byte	0xff
	.zero		1


	//   ....[126]....
        /*08b8*/ 	.word	0x000049d0
        /*08bc*/ 	.word	0x000000ff
        /*08c0*/ 	.word	0x00000240
        /*08c4*/ 	.short	0x010a
        /*08c6*/ 	.byte	0x0e
	.zero		1


	//   ....[127]....
        /*08c8*/ 	.word	0x00004a80
        /*08cc*/ 	.word	0x000000ff
        /*08d0*/ 	.word	0x00000000
        /*08d4*/ 	.short	0x0101
        /*08d6*/ 	.byte	0x13
	.zero		1


	//   ....[128]....
        /*08d8*/ 	.word	0x00004a90
        /*08dc*/ 	.word	0x000000ff
        /*08e0*/ 	.word	0x00000260
        /*08e4*/ 	.short	0x010a
        /*08e6*/ 	.byte	0x12
	.zero		1


	//   ....[129]....
        /*08e8*/ 	.word	0x00004b50
        /*08ec*/ 	.word	0x000000ff
        /*08f0*/ 	.word	0x00000000
        /*08f4*/ 	.short	0x010a
        /*08f6*/ 	.byte	0x04
	.zero		1


	//   ....[130]....
        /*08f8*/ 	.word	0x00004b90
        /*08fc*/ 	.word	0x000000ff
        /*0900*/ 	.word	0x00000000
        /*0904*/ 	.short	0x010a
        /*0906*/ 	.byte	0x05
	.zero		1


	//   ....[131]....
        /*0908*/ 	.word	0x00004cb0
        /*090c*/ 	.word	0x000000ff
        /*0910*/ 	.word	0x00000000
        /*0914*/ 	.short	0x010a
        /*0916*/ 	.byte	0x04
	.zero		1


	//   ....[132]....
        /*0918*/ 	.word	0x00004e90
        /*091c*/ 	.word	0x000000ff
        /*0920*/ 	.word	0x00000000
        /*0924*/ 	.short	0x010a
        /*0926*/ 	.byte	0x04
	.zero		1


	//   ....[133]....
        /*0928*/ 	.word	0x00004f20
        /*092c*/ 	.word	0x000000ff
        /*0930*/ 	.word	0x00000000
        /*0934*/ 	.short	0x010a
        /*0936*/ 	.byte	0x04
	.zero		1


	//   ....[134]....
        /*0938*/ 	.word	0x00005420
        /*093c*/ 	.word	0x000000ff
        /*0940*/ 	.word	0x00000240
        /*0944*/ 	.short	0x010a
        /*0946*/ 	.byte	0x1c
	.zero		1


	//   ....[135]....
        /*0948*/ 	.word	0x000054c0
        /*094c*/ 	.word	0x000000ff
        /*0950*/ 	.word	0x00000000
        /*0954*/ 	.short	0x0101
        /*0956*/ 	.byte	0x25
	.zero		1


	//   ....[136]....
        /*0958*/ 	.word	0x000059f0
        /*095c*/ 	.word	0x000000ff
        /*0960*/ 	.word	0x00000238
        /*0964*/ 	.short	0x010a
        /*0966*/ 	.byte	0x1c
	.zero		1


	//   ....[137]....
        /*0968*/ 	.word	0x00005b60
        /*096c*/ 	.word	0x000000ff
        /*0970*/ 	.word	0x00000228
        /*0974*/ 	.short	0x010a
        /*0976*/ 	.byte	0x1c
	.zero		1


	//   ....[138]....
        /*0978*/ 	.word	0x00005ec0
        /*097c*/ 	.word	0x000000ff
        /*0980*/ 	.word	0x00000220
        /*0984*/ 	.short	0x010b
        /*0986*/ 	.byte	0x1c
	.zero		1


	//   ....[139]....
        /*0988*/ 	.word	0x00005ed0
        /*098c*/ 	.word	0x000000ff
        /*0990*/ 	.word	0x00000000
        /*0994*/ 	.short	0x0101
        /*0996*/ 	.byte	0x26
	.zero		1


	//   ....[140]....
        /*0998*/ 	.word	0x00005f10
        /*099c*/ 	.word	0x00000000
        /*09a0*/ 	.word	0x00000228
        /*09a4*/ 	.short	0x010a
        /*09a6*/ 	.byte	0xff
	.zero		1


	//   ....[141]....
        /*09a8*/ 	.word	0x00006240
        /*09ac*/ 	.word	0x000000ff
        /*09b0*/ 	.word	0x00000240
        /*09b4*/ 	.short	0x010a
        /*09b6*/ 	.byte	0x2b
	.zero		1


	//   ....[142]....
        /*09b8*/ 	.word	0x00006310
        /*09bc*/ 	.word	0x000000ff
        /*09c0*/ 	.word	0x00000000
        /*09c4*/ 	.short	0x0101
        /*09c6*/ 	.byte	0x04
	.zero		1


	//   ....[143]....
        /*09c8*/ 	.word	0x00006e60
        /*09cc*/ 	.word	0x000000ff
        /*09d0*/ 	.word	0x00000220
        /*09d4*/ 	.short	0x010a
        /*09d6*/ 	.byte	0x2b
	.zero		1


	//   ....[144]....
        /*09d8*/ 	.word	0x00006e80
        /*09dc*/ 	.word	0x00000016
        /*09e0*/ 	.word	0x00000250
        /*09e4*/ 	.short	0x010a
        /*09e6*/ 	.byte	0xff
	.zero		1


	//   ....[145]....
        /*09e8*/ 	.word	0x00007010
        /*09ec*/ 	.word	0x000000ff
        /*09f0*/ 	.word	0x00000220
        /*09f4*/ 	.short	0x010a
        /*09f6*/ 	.byte	0x2b
	.zero		1


	//   ....[146]....
        /*09f8*/ 	.word	0x00007120
        /*09fc*/ 	.word	0x000000ff
        /*0a00*/ 	.word	0x00000000
        /*0a04*/ 	.short	0x0101
        /*0a06*/ 	.byte	0x04
	.zero		1


	//   ....[147]....
        /*0a08*/ 	.word	0x00007180
        /*0a0c*/ 	.word	0x00000016
        /*0a10*/ 	.word	0x00000250
        /*0a14*/ 	.short	0x010a
        /*0a16*/ 	.byte	0xff
	.zero		1


	//   ....[148]....
        /*0a18*/ 	.word	0x000078c0
        /*0a1c*/ 	.word	0x000000ff
        /*0a20*/ 	.word	0x00000000
        /*0a24*/ 	.short	0x0101
        /*0a26*/ 	.byte	0x04
	.zero		1


	//   ....[149]....
        /*0a28*/ 	.word	0x00008750
        /*0a2c*/ 	.word	0x00000000
        /*0a30*/ 	.word	0x00000110
        /*0a34*/ 	.short	0x010a
        /*0a36*/ 	.byte	0xff
	.zero		1


	//   ....[150]....
        /*0a38*/ 	.word	0x000087b0
        /*0a3c*/ 	.word	0x00000000
        /*0a40*/ 	.word	0x00000110
        /*0a44*/ 	.short	0x010a
        /*0a46*/ 	.byte	0xff
	.zero		1


	//   ....[151]....
        /*0a48*/ 	.word	0x00008810
        /*0a4c*/ 	.word	0x00000000
        /*0a50*/ 	.word	0x00000240
        /*0a54*/ 	.short	0x010a
        /*0a56*/ 	.byte	0xff
	.zero		1


	//   ....[152]....
        /*0a58*/ 	.word	0x00008870
        /*0a5c*/ 	.word	0x00000000
        /*0a60*/ 	.word	0x00000000
        /*0a64*/ 	.short	0x010a
        /*0a66*/ 	.byte	0xff
	.zero		1


	//   ....[153]....
        /*0a68*/ 	.word	0x000088d0
        /*0a6c*/ 	.word	0x00000000
        /*0a70*/ 	.word	0x00000000
        /*0a74*/ 	.short	0x010a
        /*0a76*/ 	.byte	0xff
	.zero		1


	//   ....[154]....
        /*0a78*/ 	.word	0x00008930
        /*0a7c*/ 	.word	0x00000000
        /*0a80*/ 	.word	0x00000000
        /*0a84*/ 	.short	0x010a
        /*0a86*/ 	.byte	0xff
	.zero		1


	//   ....[155]....
        /*0a88*/ 	.word	0x00008990
        /*0a8c*/ 	.word	0x00000000
        /*0a90*/ 	.word	0x00000000
        /*0a94*/ 	.short	0x010a
        /*0a96*/ 	.byte	0xff
	.zero		1


	//   ....[156]....
        /*0a98*/ 	.word	0x000089f0
        /*0a9c*/ 	.word	0x00000000
        /*0aa0*/ 	.word	0x00000000
        /*0aa4*/ 	.short	0x010a
        /*0aa6*/ 	.byte	0xff
	.zero		1


	//   ....[157]....
        /*0aa8*/ 	.word	0x00008a50
        /*0aac*/ 	.word	0x00000000
        /*0ab0*/ 	.word	0x00000000
        /*0ab4*/ 	.short	0x010a
        /*0ab6*/ 	.byte	0xff
	.zero		1


	//   ....[158]....
        /*0ab8*/ 	.word	0x00008ab0
        /*0abc*/ 	.word	0x00000000
        /*0ac0*/ 	.word	0x00000000
        /*0ac4*/ 	.short	0x010a
        /*0ac6*/ 	.byte	0xff
	.zero		1


	//   ....[159]....
        /*0ac8*/ 	.word	0x00008b10
        /*0acc*/ 	.word	0x00000000
        /*0ad0*/ 	.word	0x00000000
        /*0ad4*/ 	.short	0x010a
        /*0ad6*/ 	.byte	0xff
	.zero		1


	//   ....[160]....
        /*0ad8*/ 	.word	0x00008b70
        /*0adc*/ 	.word	0x00000000
        /*0ae0*/ 	.word	0x00000000
        /*0ae4*/ 	.short	0x010a
        /*0ae6*/ 	.byte	0xff
	.zero		1


	//   ....[161]....
        /*0ae8*/ 	.word	0x00008bd0
        /*0aec*/ 	.word	0x00000000
        /*0af0*/ 	.word	0x00000000
        /*0af4*/ 	.short	0x010a
        /*0af6*/ 	.byte	0xff
	.zero		1


	//   ....[162]....
        /*0af8*/ 	.word	0x00008c30
        /*0afc*/ 	.word	0x00000000
        /*0b00*/ 	.word	0x00000000
        /*0b04*/ 	.short	0x010a
        /*0b06*/ 	.byte	0xff
	.zero		1


	//   ....[163]....
        /*0b08*/ 	.word	0x00008c90
        /*0b0c*/ 	.word	0x00000000
        /*0b10*/ 	.word	0x00000000
        /*0b14*/ 	.short	0x010a
        /*0b16*/ 	.byte	0xff
	.zero		1


	//   ....[164]....
        /*0b18*/ 	.word	0x00008cf0
        /*0b1c*/ 	.word	0x00000000
        /*0b20*/ 	.word	0x00000000
        /*0b24*/ 	.short	0x010a
        /*0b26*/ 	.byte	0xff
	.zero		1


	//   ....[165]....
        /*0b28*/ 	.word	0x00008d50
        /*0b2c*/ 	.word	0x00000000
        /*0b30*/ 	.word	0x00000000
        /*0b34*/ 	.short	0x010a
        /*0b36*/ 	.byte	0xff
	.zero		1


	//   ....[166]....
        /*0b38*/ 	.word	0x00008db0
        /*0b3c*/ 	.word	0x00000000
        /*0b40*/ 	.word	0x00000000
        /*0b44*/ 	.short	0x010a
        /*0b46*/ 	.byte	0xff
	.zero		1


	//   ....[167]....
        /*0b48*/ 	.word	0x00008e10
        /*0b4c*/ 	.word	0x00000000
        /*0b50*/ 	.word	0x00000000
        /*0b54*/ 	.short	0x010a
        /*0b56*/ 	.byte	0xff
	.zero		1


	//   ....[168]....
        /*0b58*/ 	.word	0x00008e70
        /*0b5c*/ 	.word	0x00000000
        /*0b60*/ 	.word	0x00000000
        /*0b64*/ 	.short	0x010a
        /*0b66*/ 	.byte	0xff
	.zero		1


	//   ....[169]....
        /*0b68*/ 	.word	0x00008ed0
        /*0b6c*/ 	.word	0x00000000
        /*0b70*/ 	.word	0x00000000
        /*0b74*/ 	.short	0x010a
        /*0b76*/ 	.byte	0xff
	.zero		1


	//   ....[170]....
        /*0b78*/ 	.word	0x00008f30
        /*0b7c*/ 	.word	0x00000000
        /*0b80*/ 	.word	0x00000000
        /*0b84*/ 	.short	0x010a
        /*0b86*/ 	.byte	0xff
	.zero		1


	//   ....[171]....
        /*0b88*/ 	.word	0x00008f90
        /*0b8c*/ 	.word	0x00000000
        /*0b90*/ 	.word	0x00000000
        /*0b94*/ 	.short	0x010a
        /*0b96*/ 	.byte	0xff
	.zero		1


	//   ....[172]....
        /*0b98*/ 	.word	0x00008ff0
        /*0b9c*/ 	.word	0x00000000
        /*0ba0*/ 	.word	0x00000000
        /*0ba4*/ 	.short	0x010a
        /*0ba6*/ 	.byte	0xff
	.zero		1


	//   ....[173]....
        /*0ba8*/ 	.word	0x00009050
        /*0bac*/ 	.word	0x00000000
        /*0bb0*/ 	.word	0x00000000
        /*0bb4*/ 	.short	0x010a
        /*0bb6*/ 	.byte	0xff
	.zero		1


	//   ....[174]....
        /*0bb8*/ 	.word	0x000090b0
        /*0bbc*/ 	.word	0x00000000
        /*0bc0*/ 	.word	0x00000000
        /*0bc4*/ 	.short	0x010a
        /*0bc6*/ 	.byte	0xff
	.zero		1


	//   ....[175]....
        /*0bc8*/ 	.word	0x00009110
        /*0bcc*/ 	.word	0x00000000
        /*0bd0*/ 	.word	0x00000000
        /*0bd4*/ 	.short	0x010a
        /*0bd6*/ 	.byte	0xff
	.zero		1


	//   ....[176]....
        /*0bd8*/ 	.word	0x00009170
        /*0bdc*/ 	.word	0x00000000
        /*0be0*/ 	.word	0x00000000
        /*0be4*/ 	.short	0x010a
        /*0be6*/ 	.byte	0xff
	.zero		1


	//   ....[177]....
        /*0be8*/ 	.word	0x000091d0
        /*0bec*/ 	.word	0x00000000
        /*0bf0*/ 	.word	0x00000000
        /*0bf4*/ 	.short	0x010a
        /*0bf6*/ 	.byte	0xff
	.zero		1


	//   ....[178]....
        /*0bf8*/ 	.word	0x00009230
        /*0bfc*/ 	.word	0x00000000
        /*0c00*/ 	.word	0x00000000
        /*0c04*/ 	.short	0x010a
        /*0c06*/ 	.byte	0xff
	.zero		1


	//   ....[179]....
        /*0c08*/ 	.word	0x00009290
        /*0c0c*/ 	.word	0x00000000
        /*0c10*/ 	.word	0x00000000
        /*0c14*/ 	.short	0x010a
        /*0c16*/ 	.byte	0xff
	.zero		1


	//   ....[180]....
        /*0c18*/ 	.word	0x000092f0
        /*0c1c*/ 	.word	0x00000000
        /*0c20*/ 	.word	0x00000000
        /*0c24*/ 	.short	0x010a
        /*0c26*/ 	.byte	0xff
	.zero		1


	//   ....[181]....
        /*0c28*/ 	.word	0x00009350
        /*0c2c*/ 	.word	0x00000000
        /*0c30*/ 	.word	0x00000000
        /*0c34*/ 	.short	0x010a
        /*0c36*/ 	.byte	0xff
	.zero		1


	//   ....[182]....
        /*0c38*/ 	.word	0x000093b0
        /*0c3c*/ 	.word	0x00000000
        /*0c40*/ 	.word	0x00000000
        /*0c44*/ 	.short	0x010a
        /*0c46*/ 	.byte	0xff
	.zero		1


	//   ....[183]....
        /*0c48*/ 	.word	0x00009410
        /*0c4c*/ 	.word	0x00000000
        /*0c50*/ 	.word	0x00000000
        /*0c54*/ 	.short	0x010a
        /*0c56*/ 	.byte	0xff
	.zero		1


	//   ....[184]....
        /*0c58*/ 	.word	0x00009470
        /*0c5c*/ 	.word	0x00000000
        /*0c60*/ 	.word	0x00000000
        /*0c64*/ 	.short	0x010a
        /*0c66*/ 	.byte	0xff
	.zero		1


	//   ....[185]....
        /*0c68*/ 	.word	0x000094d0
        /*0c6c*/ 	.word	0x00000004
        /*0c70*/ 	.word	0x00000248
        /*0c74*/ 	.short	0x010a
        /*0c76*/ 	.byte	0xff
	.zero		1


	//   ....[186]....
        /*0c78*/ 	.word	0x00009530
        /*0c7c*/ 	.word	0x00000004
        /*0c80*/ 	.word	0x00000240
        /*0c84*/ 	.short	0x010a
        /*0c86*/ 	.byte	0xff
	.zero		1


	//   ....[187]....
        /*0c88*/ 	.word	0x00009590
        /*0c8c*/ 	.word	0x00000000
        /*0c90*/ 	.word	0x00000240
        /*0c94*/ 	.short	0x010a
        /*0c96*/ 	.byte	0xff
	.zero		1


	//   ....[188]....
        /*0c98*/ 	.word	0x000095f0
        /*0c9c*/ 	.word	0x00000004
        /*0ca0*/ 	.word	0x00000260
        /*0ca4*/ 	.short	0x010a
        /*0ca6*/ 	.byte	0xff
	.zero		1


	//   ....[189]....
        /*0ca8*/ 	.word	0x00009650
        /*0cac*/ 	.word	0x00000000
        /*0cb0*/ 	.word	0x00000000
        /*0cb4*/ 	.short	0x010a
        /*0cb6*/ 	.byte	0xff
	.zero		1


	//   ....[190]....
        /*0cb8*/ 	.word	0x000096b0
        /*0cbc*/ 	.word	0x00000000
        /*0cc0*/ 	.word	0x00000000
        /*0cc4*/ 	.short	0x010a
        /*0cc6*/ 	.byte	0xff
	.zero		1


	//   ....[191]....
        /*0cc8*/ 	.word	0x00009710
        /*0ccc*/ 	.word	0x00000000
        /*0cd0*/ 	.word	0x00000000
        /*0cd4*/ 	.short	0x010a
        /*0cd6*/ 	.byte	0xff
	.zero		1


	//   ....[192]....
        /*0cd8*/ 	.word	0x00009770
        /*0cdc*/ 	.word	0x00000000
        /*0ce0*/ 	.word	0x00000240
        /*0ce4*/ 	.short	0x010a
        /*0ce6*/ 	.byte	0xff
	.zero		1


	//   ....[193]....
        /*0ce8*/ 	.word	0x000097d0
        /*0cec*/ 	.word	0x00000000
        /*0cf0*/ 	.word	0x00000238
        /*0cf4*/ 	.short	0x010a
        /*0cf6*/ 	.byte	0xff
	.zero		1


	//   ....[194]....
        /*0cf8*/ 	.word	0x00009830
        /*0cfc*/ 	.word	0x00000000
        /*0d00*/ 	.word	0x00000228
        /*0d04*/ 	.short	0x010a
        /*0d06*/ 	.byte	0xff
	.zero		1


	//   ....[195]....
        /*0d08*/ 	.word	0x00009890
        /*0d0c*/ 	.word	0x00000000
        /*0d10*/ 	.word	0x00000240
        /*0d14*/ 	.short	0x010a
        /*0d16*/ 	.byte	0xff
	.zero		1


	//   ....[196]....
        /*0d18*/ 	.word	0x000098f0
        /*0d1c*/ 	.word	0x00000003
        /*0d20*/ 	.word	0x00000220
        /*0d24*/ 	.short	0x010a
        /*0d26*/ 	.byte	0xff
	.zero		1


	//   ....[197]....
        /*0d28*/ 	.word	0x00009940
        /*0d2c*/ 	.word	0x00000016
        /*0d30*/ 	.word	0x00000250
        /*0d34*/ 	.short	0x010a
        /*0d36*/ 	.byte	0xff
	.zero		1


	//----- nvinfo : EIATTR_NUM_MBARRIERS
	.align		4
.L_47:
        /*0d38*/ 	.byte	0x03, 0x38
        /*0d3a*/ 	.short	0x004e


	//----- nvinfo : EIATTR_EXIT_INSTR_OFFSETS
	.align		4
        /*0d3c*/ 	.byte	0x04, 0x1c
        /*0d3e*/ 	.short	(.L_49 - .L_48)


	//   ....[0]....
.L_48:
        /*0d40*/ 	.word	0x000041e0


	//   ....[1]....
        /*0d44*/ 	.word	0x00004490


	//   ....[2]....
        /*0d48*/ 	.word	0x000044f0


	//   ....[3]....
        /*0d4c*/ 	.word	0x00005190


	//   ....[4]....
        /*0d50*/ 	.word	0x00005f40


	//   ....[5]....
        /*0d54*/ 	.word	0x00005f80


	//   ....[6]....
        /*0d58*/ 	.word	0x00008730


	//----- nvinfo : EIATTR_MAX_THREADS
	.align		4
.L_49:
        /*0d5c*/ 	.byte	0x04, 0x05
        /*0d5e*/ 	.short	(.L_51 - .L_50)
.L_50:
        /*0d60*/ 	.word	0x00000100
        /*0d64*/ 	.word	0x00000001
        /*0d68*/ 	.word	0x00000001


	//----- nvinfo : EIATTR_CRS_STACK_SIZE
	.align		4
.L_51:
        /*0d6c*/ 	.byte	0x04, 0x1e
        /*0d6e*/ 	.short	(.L_53 - .L_52)
.L_52:
        /*0d70*/ 	.word	0x00000000


	//----- nvinfo : EIATTR_CBANK_PARAM_SIZE
	.align		4
.L_53:
        /*0d74*/ 	.byte	0x03, 0x19
        /*0d76*/ 	.short	0x0900


	//----- nvinfo : EIATTR_PARAM_CBANK
	.align		4
        /*0d78*/ 	.byte	0x04, 0x0a
        /*0d7a*/ 	.short	(.L_55 - .L_54)
	.align		4
.L_54:
        /*0d7c*/ 	.word	index@(.nv.constant0._ZN7cutlass13device_kernelINS_4conv6kernel13ConvUniversalINS1_16ConvProblemShapeILNS1_8OperatorE0ELi3EEENS1_10collective14CollectiveConvINS1_47MainloopSm100TmaUmmaWarpSpecializedImplicitGemmILS5_0ELi34ELi3ELi1ELi2EN4cute5tupleIJNSA_1CILi1EEESD_SD_EEEEENSB_IJNSC_ILi128EEENSC_ILi64EEENSB_IJNSC_ILi32EEEEEEEEENS_12float_e4m3_tESL_NSA_8TiledMMAINSA_8MMA_AtomIJNSA_10MMA_TraitsINSA_19SM100_MMA_F8F6F4_SSEJSL_SL_fSG_SH_NSA_17integral_constantINSA_4UMMA5MajorELSS_0EEEST_NSQ_INSR_7ScaleInELSU_0EEESV_EEEEEENSA_6LayoutISE_NSB_IJNSC_ILi0EEESZ_SZ_EEEEENSB_IJNSA_10UnderscoreES12_S12_EEEEENS7_6detail27Sm100ImplicitGemmTileTraitsINSA_20SM90_TMA_LOAD_IM2COLENSA_14ComposedLayoutINSA_7SwizzleILi1ELi4ELi3EEENSA_18smem_ptr_flag_bitsILi8EEENSY_INSB_IJNSC_ILi8EEESI_EEENSB_IJSI_SD_EEEEEEEvEENS16_INSA_13SM90_TMA_LOADES1H_vEEEENS_8epilogue10collective18CollectiveEpilogueINS1M_23Sm100TmaWarpSpecializedILi1ELi1ELi64ELb0ELb0EEEJSK_NSB_IJNSY_ISG_SD_EENSY_ISH_SD_EEEEESL_NSB_IJNSB_IJllllEEESD_SZ_EEESL_S1V_NS1M_6fusion15FusionCallbacksIS1Q_NS1W_17LinearCombinationISL_fSL_fLNS_15FloatRoundStyleE2EEESK_S1T_JEEENSA_5SM1004TMEM4LOAD26SM100_TMEM_LOAD_32dp32b64xES17_NS18_INS19_ILi2ELi4ELi3EEES1C_NSY_INSB_IJS1D_SH_EEENSB_IJSH_SD_EEEEEEENSA_39AutoVectorizingCopyWithAssumedAlignmentILi128EEENSA_21SM90_TMA_STORE_IM2COLES2A_S2C_S2C_EEEvvEEEEvNT_6ParamsE)
        /*0d80*/ 	.short	0x0380
        /*0d82*/ 	.short	0x0900


	//----- nvinfo : EIATTR_SW_WAR
	.align		4
.L_55:
        /*0d84*/ 	.byte	0x04, 0x36
        /*0d86*/ 	.short	(.L_57 - .L_56)
.L_56:
        /*0d88*/ 	.word	0x00000008
.L_57:


//--------------------- .nv.callgraph             --------------------------
	.section	.nv.callgraph,"",@"SHT_CUDA_CALLGRAPH"
	.align	4
	.sectionentsize	8
	.align		4
        /*0000*/ 	.word	0x00000000
	.align		4
        /*0004*/ 	.word	0xffffffff
	.align		4
        /*0008*/ 	.word	index@(_ZN7cutlass13device_kernelINS_4conv6kernel13ConvUniversalINS1_16ConvProblemShapeILNS1_8OperatorE0ELi3EEENS1_10collective14CollectiveConvINS1_47MainloopSm100TmaUmmaWarpSpecializedImplicitGemmILS5_0ELi34ELi3ELi1ELi2EN4cute5tupleIJNSA_1CILi1EEESD_SD_EEEEENSB_IJNSC_ILi128EEENSC_ILi64EEENSB_IJNSC_ILi32EEEEEEEEENS_12float_e4m3_tESL_NSA_8TiledMMAINSA_8MMA_AtomIJNSA_10MMA_TraitsINSA_19SM100_MMA_F8F6F4_SSEJSL_SL_fSG_SH_NSA_17integral_constantINSA_4UMMA5MajorELSS_0EEEST_NSQ_INSR_7ScaleInELSU_0EEESV_EEEEEENSA_6LayoutISE_NSB_IJNSC_ILi0EEESZ_SZ_EEEEENSB_IJNSA_10UnderscoreES12_S12_EEEEENS7_6detail27Sm100ImplicitGemmTileTraitsINSA_20SM90_TMA_LOAD_IM2COLENSA_14ComposedLayoutINSA_7SwizzleILi1ELi4ELi3EEENSA_18smem_ptr_flag_bitsILi8EEENSY_INSB_IJNSC_ILi8EEESI_EEENSB_IJSI_SD_EEEEEEEvEENS16_INSA_13SM90_TMA_LOADES1H_vEEEENS_8epilogue10collective18CollectiveEpilogueINS1M_23Sm100TmaWarpSpecializedILi1ELi1ELi64ELb0ELb0EEEJSK_NSB_IJNSY_ISG_SD_EENSY_ISH_SD_EEEEESL_NSB_IJNSB_IJllllEEESD_SZ_EEESL_S1V_NS1M_6fusion15FusionCallbacksIS1Q_NS1W_17LinearCombinationISL_fSL_fLNS_15FloatRoundStyleE2EEESK_S1T_JEEENSA_5SM1004TMEM4LOAD26SM100_TMEM_LOAD_32dp32b64xES17_NS18_INS19_ILi2ELi4ELi3EEES1C_NSY_INSB_IJS1D_SH_EEENSB_IJSH_SD_EEEEEEENSA_39AutoVectorizingCopyWithAssumedAlignmentILi128EEENSA_21SM90_TMA_STORE_IM2COLES2A_S2C_S2C_EEEvvEEEEvNT_6ParamsE)
	.align		4
        /*000c*/ 	.word	index@(__assertfail)
	.align		4
        /*0010*/ 	.word	0x00000000
	.align		4
        /*0014*/ 	.word	0xfffffffe
	.align		4
        /*0018*/ 	.word	0x00000000
	.align		4
        /*001c*/ 	.word	0xfffffffd
	.align		4
        /*0020*/ 	.word	0x00000000
	.align		4
        /*0024*/ 	.word	0xfffffffc


//--------------------- .nv.constant4             --------------------------
	.section	.nv.constant4,"a",@progbits
	.align	8
	.align		8
.nv.constant4:
        /*0000*/ 	.dword	__assertfail
	.align		8
        /*0008*/ 	.dword	__unnamed_1
	.align		8
        /*0010*/ 	.dword	__unnamed_2
	.align		8
        /*0018*/ 	.dword	_ZN39_INTERNAL_678185ab_4_k_cu_cb951ad6_27284cuda3std3__45__cpo5beginE
	.align		8
        /*0020*/ 	.dword	_ZN39_INTERNAL_678185ab_4_k_cu_cb951ad6_27284cuda3std3__45__cpo3endE
	.align		8
        /*0028*/ 	.dword	_ZN39_INTERNAL_678185ab_4_k_cu_cb951ad6_27284cuda3std3__45__cpo6cbeginE
	.align		8
        /*0030*/ 	.dword	_ZN39_INTERNAL_678185ab_4_k_cu_cb951ad6_27284cuda3std3__45__cpo4cendE
	.align		8
        /*0038*/ 	.dword	_ZN39_INTERNAL_678185ab_4_k_cu_cb951ad6_27284cuda3std3__441_GLOBAL__N__678185ab_4_k_cu_cb951ad6_27286ignoreE
	.align		8
        /*0040*/ 	.dword	_ZN39_INTERNAL_678185ab_4_k_cu_cb951ad6_27284cuda3std3__419piecewise_constructE
	.align		8
        /*0048*/ 	.dword	_ZN39_INTERNAL_678185ab_4_k_cu_cb951ad6_27284cuda3std3__48in_placeE
	.align		8
        /*0050*/ 	.dword	_ZN39_INTERNAL_678185ab_4_k_cu_cb951ad6_27284cuda3std6ranges3__45__cpo4swapE
	.align		8
        /*0058*/ 	.dword	_ZN39_INTERNAL_678185ab_4_k_cu_cb951ad6_27284cuda3std6ranges3__45__cpo9iter_moveE
	.align		8
        /*0060*/ 	.dword	_ZN39_INTERNAL_678185ab_4_k_cu_cb951ad6_27284cute7productE
	.align		8
        /*0068*/ 	.dword	_ZN39_INTERNAL_678185ab_4_k_cu_cb951ad6_27284cute1_E
	.align		8
        /*0070*/ 	.dword	$str$27
	.align		8
        /*0078*/ 	.dword	$str$28
	.align		8
        /*0080*/ 	.dword	$str$29
	.align		8
        /*0088*/ 	.dword	$str$30


//--------------------- .text._ZN7cutlass13device_kernelINS_4conv6kernel13ConvUniversalINS1_16ConvProblemShapeILNS1_8OperatorE0ELi3EEENS1_10collective14CollectiveConvINS1_47MainloopSm100TmaUmmaWarpSpecializedImplicitGemmILS5_0ELi34ELi3ELi1ELi2EN4cute5tupleIJNSA_1CILi1EEESD_SD_EEEEENSB_IJNSC_ILi128EEENSC_ILi64EEENSB_IJNSC_ILi32EEEEEEEEENS_12float_e4m3_tESL_NSA_8TiledMMAINSA_8MMA_AtomIJNSA_10MMA_TraitsINSA_19SM100_MMA_F8F6F4_SSEJSL_SL_fSG_SH_NSA_17integral_constantINSA_4UMMA5MajorELSS_0EEEST_NSQ_INSR_7ScaleInELSU_0EEESV_EEEEEENSA_6LayoutISE_NSB_IJNSC_ILi0EEESZ_SZ_EEEEENSB_IJNSA_10UnderscoreES12_S12_EEEEENS7_6detail27Sm100ImplicitGemmTileTraitsINSA_20SM90_TMA_LOAD_IM2COLENSA_14ComposedLayoutINSA_7SwizzleILi1ELi4ELi3EEENSA_18smem_ptr_flag_bitsILi8EEENSY_INSB_IJNSC_ILi8EEESI_EEENSB_IJSI_SD_EEEEEEEvEENS16_INSA_13SM90_TMA_LOADES1H_vEEEENS_8epilogue10collective18CollectiveEpilogueINS1M_23Sm100TmaWarpSpecializedILi1ELi1ELi64ELb0ELb0EEEJSK_NSB_IJNSY_ISG_SD_EENSY_ISH_SD_EEEEESL_NSB_IJNSB_IJllllEEESD_SZ_EEESL_S1V_NS1M_6fusion15FusionCallbacksIS1Q_NS1W_17LinearCombinationISL_fSL_fLNS_15FloatRoundStyleE2EEESK_S1T_JEEENSA_5SM1004TMEM4LOAD26SM100_TMEM_LOAD_32dp32b64xES17_NS18_INS19_ILi2ELi4ELi3EEES1C_NSY_INSB_IJS1D_SH_EEENSB_IJSH_SD_EEEEEEENSA_39AutoVectorizingCopyWithAssumedAlignmentILi128EEENSA_21SM90_TMA_STORE_IM2COLES2A_S2C_S2C_EEEvvEEEEvNT_6ParamsE --------------------------
	.section	.text._ZN7cutlass13device_kernelINS_4conv6kernel13ConvUniversalINS1_16ConvProblemShapeILNS1_8OperatorE0ELi3EEENS1_10collective14CollectiveConvINS1_47MainloopSm100TmaUmmaWarpSpecializedImplicitGemmILS5_0ELi34ELi3ELi1ELi2EN4cute5tupleIJNSA_1CILi1EEESD_SD_EEEEENSB_IJNSC_ILi128EEENSC_ILi64EEENSB_IJNSC_ILi32EEEEEEEEENS_12float_e4m3_tESL_NSA_8TiledMMAINSA_8MMA_AtomIJNSA_10MMA_TraitsINSA_19SM100_MMA_F8F6F4_SSEJSL_SL_fSG_SH_NSA_17integral_constantINSA_4UMMA5MajorELSS_0EEEST_NSQ_INSR_7ScaleInELSU_0EEESV_EEEEEENSA_6LayoutISE_NSB_IJNSC_ILi0EEESZ_SZ_EEEEENSB_IJNSA_10UnderscoreES12_S12_EEEEENS7_6detail27Sm100ImplicitGemmTileTraitsINSA_20SM90_TMA_LOAD_IM2COLENSA_14ComposedLayoutINSA_7SwizzleILi1ELi4ELi3EEENSA_18smem_ptr_flag_bitsILi8EEENSY_INSB_IJNSC_ILi8EEESI_EEENSB_IJSI_SD_EEEEEEEvEENS16_INSA_13SM90_TMA_LOADES1H_vEEEENS_8epilogue10collective18CollectiveEpilogueINS1M_23Sm100TmaWarpSpecializedILi1ELi1ELi64ELb0ELb0EEEJSK_NSB_IJNSY_ISG_SD_EENSY_ISH_SD_EEEEESL_NSB_IJNSB_IJllllEEESD_SZ_EEESL_S1V_NS1M_6fusion15FusionCallbacksIS1Q_NS1W_17LinearCombinationISL_fSL_fLNS_15FloatRoundStyleE2EEESK_S1T_JEEENSA_5SM1004TMEM4LOAD26SM100_TMEM_LOAD_32dp32b64xES17_NS18_INS19_ILi2ELi4ELi3EEES1C_NSY_INSB_IJS1D_SH_EEENSB_IJSH_SD_EEEEEEENSA_39AutoVectorizingCopyWithAssumedAlignmentILi128EEENSA_21SM90_TMA_STORE_IM2COLES2A_S2C_S2C_EEEvvEEEEvNT_6ParamsE,"ax",@progbits
	.align	128
.text._ZN7cutlass13device_kernelINS_4conv6kernel13ConvUniversalINS1_16ConvProblemShapeILNS1_8OperatorE0ELi3EEENS1_10collective14CollectiveConvINS1_47MainloopSm100TmaUmmaWarpSpecializedImplicitGemmILS5_0ELi34ELi3ELi1ELi2EN4cute5tupleIJNSA_1CILi1EEESD_SD_EEEEENSB_IJNSC_ILi128EEENSC_ILi64EEENSB_IJNSC_ILi32EEEEEEEEENS_12float_e4m3_tESL_NSA_8TiledMMAINSA_8MMA_AtomIJNSA_10MMA_TraitsINSA_19SM100_MMA_F8F6F4_SSEJSL_SL_fSG_SH_NSA_17integral_constantINSA_4UMMA5MajorELSS_0EEEST_NSQ_INSR_7ScaleInELSU_0EEESV_EEEEEENSA_6LayoutISE_NSB_IJNSC_ILi0EEESZ_SZ_EEEEENSB_IJNSA_10UnderscoreES12_S12_EEEEENS7_6detail27Sm100ImplicitGemmTileTraitsINSA_20SM90_TMA_LOAD_IM2COLENSA_14ComposedLayoutINSA_7SwizzleILi1ELi4ELi3EEENSA_18smem_ptr_flag_bitsILi8EEENSY_INSB_IJNSC_ILi8EEESI_EEENSB_IJSI_SD_EEEEEEEvEENS16_INSA_13SM90_TMA_LOADES1H_vEEEENS_8epilogue10collective18CollectiveEpilogueINS1M_23Sm100TmaWarpSpecializedILi1ELi1ELi64ELb0ELb0EEEJSK_NSB_IJNSY_ISG_SD_EENSY_ISH_SD_EEEEESL_NSB_IJNSB_IJllllEEESD_SZ_EEESL_S1V_NS1M_6fusion15FusionCallbacksIS1Q_NS1W_17LinearCombinationISL_fSL_fLNS_15FloatRoundStyleE2EEESK_S1T_JEEENSA_5SM1004TMEM4LOAD26SM100_TMEM_LOAD_32dp32b64xES17_NS18_INS19_ILi2ELi4ELi3EEES1C_NSY_INSB_IJS1D_SH_EEENSB_IJSH_SD_EEEEEEENSA_39AutoVectorizingCopyWithAssumedAlignmentILi128EEENSA_21SM90_TMA_STORE_IM2COLES2A_S2C_S2C_EEEvvEEEEvNT_6ParamsE:
        .type           _ZN7cutlass13device_kernelINS_4conv6kernel13ConvUniversalINS1_16ConvProblemShapeILNS1_8OperatorE0ELi3EEENS1_10collective14CollectiveConvINS1_47MainloopSm100TmaUmmaWarpSpecializedImplicitGemmILS5_0ELi34ELi3ELi1ELi2EN4cute5tupleIJNSA_1CILi1EEESD_SD_EEEEENSB_IJNSC_ILi128EEENSC_ILi64EEENSB_IJNSC_ILi32EEEEEEEEENS_12float_e4m3_tESL_NSA_8TiledMMAINSA_8MMA_AtomIJNSA_10MMA_TraitsINSA_19SM100_MMA_F8F6F4_SSEJSL_SL_fSG_SH_NSA_17integral_constantINSA_4UMMA5MajorELSS_0EEEST_NSQ_INSR_7ScaleInELSU_0EEESV_EEEEEENSA_6LayoutISE_NSB_IJNSC_ILi0EEESZ_SZ_EEEEENSB_IJNSA_10UnderscoreES12_S12_EEEEENS7_6detail27Sm100ImplicitGemmTileTraitsINSA_20SM90_TMA_LOAD_IM2COLENSA_14ComposedLayoutINSA_7SwizzleILi1ELi4ELi3EEENSA_18smem_ptr_flag_bitsILi8EEENSY_INSB_IJNSC_ILi8EEESI_EEENSB_IJSI_SD_EEEEEEEvEENS16_INSA_13SM90_TMA_LOADES1H_vEEEENS_8epilogue10collective18CollectiveEpilogueINS1M_23Sm100TmaWarpSpecializedILi1ELi1ELi64ELb0ELb0EEEJSK_NSB_IJNSY_ISG_SD_EENSY_ISH_SD_EEEEESL_NSB_IJNSB_IJllllEEESD_SZ_EEESL_S1V_NS1M_6fusion15FusionCallbacksIS1Q_NS1W_17LinearCombinationISL_fSL_fLNS_15FloatRoundStyleE2EEESK_S1T_JEEENSA_5SM1004TMEM4LOAD26SM100_TMEM_LOAD_32dp32b64xES17_NS18_INS19_ILi2ELi4ELi3EEES1C_NSY_INSB_IJS1D_SH_EEENSB_IJSH_SD_EEEEEEENSA_39AutoVectorizingCopyWithAssumedAlignmentILi128EEENSA_21SM90_TMA_STORE_IM2COLES2A_S2C_S2C_EEEvvEEEEvNT_6ParamsE,@function
        .size           _ZN7cutlass13device_kernelINS_4conv6kernel13ConvUniversalINS1_16ConvProblemShapeILNS1_8OperatorE0ELi3EEENS1_10collective14CollectiveConvINS1_47MainloopSm100TmaUmmaWarpSpecializedImplicitGemmILS5_0ELi34ELi3ELi1ELi2EN4cute5tupleIJNSA_1CILi1EEESD_SD_EEEEENSB_IJNSC_ILi128EEENSC_ILi64EEENSB_IJNSC_ILi32EEEEEEEEENS_12float_e4m3_tESL_NSA_8TiledMMAINSA_8MMA_AtomIJNSA_10MMA_TraitsINSA_19SM100_MMA_F8F6F4_SSEJSL_SL_fSG_SH_NSA_17integral_constantINSA_4UMMA5MajorELSS_0EEEST_NSQ_INSR_7ScaleInELSU_0EEESV_EEEEEENSA_6LayoutISE_NSB_IJNSC_ILi0EEESZ_SZ_EEEEENSB_IJNSA_10UnderscoreES12_S12_EEEEENS7_6detail27Sm100ImplicitGemmTileTraitsINSA_20SM90_TMA_LOAD_IM2COLENSA_14ComposedLayoutINSA_7SwizzleILi1ELi4ELi3EEENSA_18smem_ptr_flag_bitsILi8EEENSY_INSB_IJNSC_ILi8EEESI_EEENSB_IJSI_SD_EEEEEEEvEENS16_INSA_13SM90_TMA_LOADES1H_vEEEENS_8epilogue10collective18CollectiveEpilogueINS1M_23Sm100TmaWarpSpecializedILi1ELi1ELi64ELb0ELb0EEEJSK_NSB_IJNSY_ISG_SD_EENSY_ISH_SD_EEEEESL_NSB_IJNSB_IJllllEEESD_SZ_EEESL_S1V_NS1M_6fusion15FusionCallbacksIS1Q_NS1W_17LinearCombinationISL_fSL_fLNS_15FloatRoundStyleE2EEESK_S1T_JEEENSA_5SM1004TMEM4LOAD26SM100_TMEM_LOAD_32dp32b64xES17_NS18_INS19_ILi2ELi4ELi3EEES1C_NSY_INSB_IJS1D_SH_EEENSB_IJSH_SD_EEEEEEENSA_39AutoVectorizingCopyWithAssumedAlignmentILi128EEENSA_21SM90_TMA_STORE_IM2COLES2A_S2C_S2C_EEEvvEEEEvNT_6ParamsE,(.L_x_209 - _ZN7cutlass13device_kernelINS_4conv6kernel13ConvUniversalINS1_16ConvProblemShapeILNS1_8OperatorE0ELi3EEENS1_10collective14CollectiveConvINS1_47MainloopSm100TmaUmmaWarpSpecializedImplicitGemmILS5_0ELi34ELi3ELi1ELi2EN4cute5tupleIJNSA_1CILi1EEESD_SD_EEEEENSB_IJNSC_ILi128EEENSC_ILi64EEENSB_IJNSC_ILi32EEEEEEEEENS_12float_e4m3_tESL_NSA_8TiledMMAINSA_8MMA_AtomIJNSA_10MMA_TraitsINSA_19SM100_MMA_F8F6F4_SSEJSL_SL_fSG_SH_NSA_17integral_constantINSA_4UMMA5MajorELSS_0EEEST_NSQ_INSR_7ScaleInELSU_0EEESV_EEEEEENSA_6LayoutISE_NSB_IJNSC_ILi0EEESZ_SZ_EEEEENSB_IJNSA_10UnderscoreES12_S12_EEEEENS7_6detail27Sm100ImplicitGemmTileTraitsINSA_20SM90_TMA_LOAD_IM2COLENSA_14ComposedLayoutINSA_7SwizzleILi1ELi4ELi3EEENSA_18smem_ptr_flag_bitsILi8EEENSY_INSB_IJNSC_ILi8EEESI_EEENSB_IJSI_SD_EEEEEEEvEENS16_INSA_13SM90_TMA_LOADES1H_vEEEENS_8epilogue10collective18CollectiveEpilogueINS1M_23Sm100TmaWarpSpecializedILi1ELi1ELi64ELb0ELb0EEEJSK_NSB_IJNSY_ISG_SD_EENSY_ISH_SD_EEEEESL_NSB_IJNSB_IJllllEEESD_SZ_EEESL_S1V_NS1M_6fusion15FusionCallbacksIS1Q_NS1W_17LinearCombinationISL_fSL_fLNS_15FloatRoundStyleE2EEESK_S1T_JEEENSA_5SM1004TMEM4LOAD26SM100_TMEM_LOAD_32dp32b64xES17_NS18_INS19_ILi2ELi4ELi3EEES1C_NSY_INSB_IJS1D_SH_EEENSB_IJSH_SD_EEEEEEENSA_39AutoVectorizingCopyWithAssumedAlignmentILi128EEENSA_21SM90_TMA_STORE_IM2COLES2A_S2C_S2C_EEEvvEEEEvNT_6ParamsE)
        .other          _ZN7cutlass13device_kernelINS_4conv6kernel13ConvUniversalINS1_16ConvProblemShapeILNS1_8OperatorE0ELi3EEENS1_10collective14CollectiveConvINS1_47MainloopSm100TmaUmmaWarpSpecializedImplicitGemmILS5_0ELi34ELi3ELi1ELi2EN4cute5tupleIJNSA_1CILi1EEESD_SD_EEEEENSB_IJNSC_ILi128EEENSC_ILi64EEENSB_IJNSC_ILi32EEEEEEEEENS_12float_e4m3_tESL_NSA_8TiledMMAINSA_8MMA_AtomIJNSA_10MMA_TraitsINSA_19SM100_MMA_F8F6F4_SSEJSL_SL_fSG_SH_NSA_17integral_constantINSA_4UMMA5MajorELSS_0EEEST_NSQ_INSR_7ScaleInELSU_0EEESV_EEEEEENSA_6LayoutISE_NSB_IJNSC_ILi0EEESZ_SZ_EEEEENSB_IJNSA_10UnderscoreES12_S12_EEEEENS7_6detail27Sm100ImplicitGemmTileTraitsINSA_20SM90_TMA_LOAD_IM2COLENSA_14ComposedLayoutINSA_7SwizzleILi1ELi4ELi3EEENSA_18smem_ptr_flag_bitsILi8EEENSY_INSB_IJNSC_ILi8EEESI_EEENSB_IJSI_SD_EEEEEEEvEENS16_INSA_13SM90_TMA_LOADES1H_vEEEENS_8epilogue10collective18CollectiveEpilogueINS1M_23Sm100TmaWarpSpecializedILi1ELi1ELi64ELb0ELb0EEEJSK_NSB_IJNSY_ISG_SD_EENSY_ISH_SD_EEEEESL_NSB_IJNSB_IJllllEEESD_SZ_EEESL_S1V_NS1M_6fusion15FusionCallbacksIS1Q_NS1W_17LinearCombinationISL_fSL_fLNS_15FloatRoundStyleE2EEESK_S1T_JEEENSA_5SM1004TMEM4LOAD26SM100_TMEM_LOAD_32dp32b64xES17_NS18_INS19_ILi2ELi4ELi3EEES1C_NSY_INSB_IJS1D_SH_EEENSB_IJSH_SD_EEEEEEENSA_39AutoVectorizingCopyWithAssumedAlignmentILi128EEENSA_21SM90_TMA_STORE_IM2COLES2A_S2C_S2C_EEEvvEEEEvNT_6ParamsE,@"STO_CUDA_ENTRY STV_DEFAULT"
_ZN7cutlass13device_kernelINS_4conv6kernel13ConvUniversalINS1_16ConvProblemShapeILNS1_8OperatorE0ELi3EEENS1_10collective14CollectiveConvINS1_47MainloopSm100TmaUmmaWarpSpecializedImplicitGemmILS5_0ELi34ELi3ELi1ELi2EN4cute5tupleIJNSA_1CILi1EEESD_SD_EEEEENSB_IJNSC_ILi128EEENSC_ILi64EEENSB_IJNSC_ILi32EEEEEEEEENS_12float_e4m3_tESL_NSA_8TiledMMAINSA_8MMA_AtomIJNSA_10MMA_TraitsINSA_19SM100_MMA_F8F6F4_SSEJSL_SL_fSG_SH_NSA_17integral_constantINSA_4UMMA5MajorELSS_0EEEST_NSQ_INSR_7ScaleInELSU_0EEESV_EEEEEENSA_6LayoutISE_NSB_IJNSC_ILi0EEESZ_SZ_EEEEENSB_IJNSA_10UnderscoreES12_S12_EEEEENS7_6detail27Sm100ImplicitGemmTileTraitsINSA_20SM90_TMA_LOAD_IM2COLENSA_14ComposedLayoutINSA_7SwizzleILi1ELi4ELi3EEENSA_18smem_ptr_flag_bitsILi8EEENSY_INSB_IJNSC_ILi8EEESI_EEENSB_IJSI_SD_EEEEEEEvEENS16_INSA_13SM90_TMA_LOADES1H_vEEEENS_8epilogue10collective18CollectiveEpilogueINS1M_23Sm100TmaWarpSpecializedILi1ELi1ELi64ELb0ELb0EEEJSK_NSB_IJNSY_ISG_SD_EENSY_ISH_SD_EEEEESL_NSB_IJNSB_IJllllEEESD_SZ_EEESL_S1V_NS1M_6fusion15FusionCallbacksIS1Q_NS1W_17LinearCombinationISL_fSL_fLNS_15FloatRoundStyleE2EEESK_S1T_JEEENSA_5SM1004TMEM4LOAD26SM100_TMEM_LOAD_32dp32b64xES17_NS18_INS19_ILi2ELi4ELi3EEES1C_NSY_INSB_IJS1D_SH_EEENSB_IJSH_SD_EEEEEEENSA_39AutoVectorizingCopyWithAssumedAlignmentILi128EEENSA_21SM90_TMA_STORE_IM2COLES2A_S2C_S2C_EEEvvEEEEvNT_6ParamsE:
[----:B------:R-:W1:Y:S01]  /*0000*/  LDC R1, c[0x0][0x37c] ;  /* 0x0000df00ff017b82 */ /* 0x000e620000000800 */
[----:B------:R-:W2:Y:S07]  /*0010*/  S2R R133, SR_TID.X ;  /* 0x0000000000857919 */ /* 0x000eae0000002100 */
[----:B------:R-:W3:Y:S01]  /*0020*/  LDC.64 R2, c[0x0][0x990] ;  /* 0x00026400ff027b82 */ /* 0x000ee20000000a00 */
[----:B------:R-:W-:Y:S01]  /*0030*/  ELECT P2, URZ, PT ;  /* 0x0000000000ff782f */ /* 0x000fe20003840000 */
[----:B-1----:R-:W-:Y:S01]  /*0040*/  VIADD R1, R1, 0xfffffff8 ;  /* 0xfffffff801017836 */ /* 0x002fe20000000000 */
[----:B------:R-:W-:-:S02]  /*0050*/  PRMT R139, RZ, 0x7610, R139 ;  /* 0x00007610ff8b7816 */ /* 0x000fc4000000008b */
[----:B---3--:R-:W-:-:S04]  /*0060*/  ISETP.NE.U32.AND P0, PT, R2, RZ, PT ;  /* 0x000000ff0200720c */ /* 0x008fc80003f05070 */
[----:B------:R-:W-:Y:S02]  /*0070*/  ISETP.NE.AND.EX P0, PT, R3, RZ, PT, P0 ;  /* 0x000000ff0300720c */ /* 0x000fe40003f05300 */
[----:B--2---:R-:W-:-:S05]  /*0080*/  SHF.R.U32.HI R140, RZ, 0x5, R133 ;  /* 0x00000005ff8c7819 */ /* 0x004fca0000011685 */
[----:B------:R-:W1:Y:S02]  /*0090*/  SHFL.IDX PT, R0, R140, RZ, 0x1f ;  /* 0x00001fff8c007589 */ /* 0x000e6400000e0000 */
[----:B-1----:R-:W-:-:S04]  /*00a0*/  R2UR UR15, R0 ;  /* 0x00000000000f72ca */ /* 0x002fc800000e0000 */
[----:B------:R-:W-:Y:S05]  /*00b0*/  @P0 BRA `(.L_x_0) ;  /* 0x0000000000300947 */ /* 0x000fea0003800000 */
[----:B------:R-:W1:Y:S02]  /*00c0*/  LDCU.64 UR4, c[0x0][0x988] ;  /* 0x00013100ff0477ac */ /* 0x000e640008000a00 */
[----:B-1----:R-:W-:-:S04]  /*00d0*/  UISETP.NE.U32.AND UP0, UPT, UR4, URZ, UPT ;  /* 0x000000ff0400728c */ /* 0x002fc8000bf05070 */
[----:B------:R-:W-:-:S09]  /*00e0*/  UISETP.NE.AND.EX UP0, UPT, UR5, URZ, UPT, UP0 ;  /* 0x000000ff0500728c */ /* 0x000fd2000bf05300 */
[----:B------:R-:W-:Y:S05]  /*00f0*/  BRA.U !UP0, `(.L_x_1) ;  /* 0x0000000108147547 */ /* 0x000fea000b800000 */
[----:B------:R-:W1:Y:S01]  /*0100*/  LDC.64 R4, c[0x0][0x988] ;  /* 0x00026200ff047b82 */ /* 0x000e620000000a00 */
[----:B------:R-:W1:Y:S02]  /*0110*/  LDCU.64 UR4, c[0x0][0x358] ;  /* 0x00006b00ff0477ac */ /* 0x000e640008000a00 */
[----:B-1----:R1:W5:Y:S01]  /*0120*/  LDG.E R71, desc[UR4][R4.64] ;  /* 0x0000000404477981 */ /* 0x002362000c1e1900 */
[----:B------:R-:W-:Y:S01]  /*0130*/  HFMA2 R139, -RZ, RZ, 0, 5.9604644775390625e-08 ;  /* 0x00000001ff8b7431 */ /* 0x000fe200000001ff */
[----:B------:R-:W-:Y:S05]  /*0140*/  BRA `(.L_x_0) ;  /* 0x00000000000c7947 */ /* 0x000fea0003800000 */
.L_x_1:
[----:B------:R-:W1:Y:S01]  /*0150*/  LDCU UR4, c[0x0][0x980] ;  /* 0x00013000ff0477ac */ /* 0x000e620008000800 */
[----:B------:R-:W-:Y:S01]  /*0160*/  HFMA2 R139, -RZ, RZ, 0, 5.9604644775390625e-08 ;  /* 0x00000001ff8b7431 */ /* 0x000fe200000001ff */
[----:B-1----:R-:W-:-:S07]  /*0170*/  MOV R71, UR4 ;  /* 0x0000000400477c02 */ /* 0x002fce0008000f00 */
.L_x_0:
[----:B------:R-:W2:Y:S02]  /*0180*/  LDCU.64 UR4, c[0x0][0x9b0] ;  /* 0x00013600ff0477ac */ /* 0x000ea40008000a00 */
[----:B--2---:R-:W-:-:S04]  /*0190*/  UISETP.NE.U32.AND UP0, UPT, UR4, URZ, UPT ;  /* 0x000000ff0400728c */ /* 0x004fc8000bf05070 */
[----:B------:R-:W-:-:S09]  /*01a0*/  UISETP.NE.AND.EX UP0, UPT, UR5, URZ, UPT, UP0 ;  /* 0x000000ff0500728c */ /* 0x000fd2000bf05300 */
[----:B------:R-:W-:Y:S05]  /*01b0*/  BRA.U UP0, `(.L_x_2) ;  /* 0x0000000100287547 */ /* 0x000fea000b800000 */
[----:B------:R-:W2:Y:S02]  /*01c0*/  LDCU.64 UR4, c[0x0][0x9a8] ;  /* 0x00013500ff0477ac */ /* 0x000ea40008000a00 */
[----:B--2---:R-:W-:-:S04]  /*01d0*/  UISETP.NE.U32.AND UP0, UPT, UR4, URZ, UPT ;  /* 0x000000ff0400728c */ /* 0x004fc8000bf05070 */
[----:B------:R-:W-:-:S09]  /*01e0*/  UISETP.NE.AND.EX UP0, UPT, UR5, URZ, UPT, UP0 ;  /* 0x000000ff0500728c */ /* 0x000fd2000bf05300 */
[----:B------:R-:W-:Y:S05]  /*01f0*/  BRA.U !UP0, `(.L_x_3) ;  /* 0x0000000108107547 */ /* 0x000fea000b800000 */
[----:B-1----:R-:W1:Y:S01]  /*0200*/  LDC.64 R4, c[0x0][0x9a8] ;  /* 0x00026a00ff047b82 */ /* 0x002e620000000a00 */
[----:B------:R-:W1:Y:S02]  /*0210*/  LDCU.64 UR4, c[0x0][0x358] ;  /* 0x00006b00ff0477ac */ /* 0x000e640008000a00 */
[----:B-1----:R2:W5:Y:S01]  /*0220*/  LDG.E R70, desc[UR4][R4.64] ;  /* 0x0000000404467981 */ /* 0x002562000c1e1900 */
[----:B------:R-:W-:Y:S05]  /*0230*/  BRA `(.L_x_2) ;  /* 0x0000000000087947 */ /* 0x000fea0003800000 */
.L_x_3:
[----:B------:R-:W2:Y:S02]  /*0240*/  LDCU UR4, c[0x0][0x9a0] ;  /* 0x00013400ff0477ac */ /* 0x000ea40008000800 */
[----:B--2---:R-:W-:Y:S02]  /*0250*/  MOV R70, UR4 ;  /* 0x0000000400467c02 */ /* 0x004fe40008000f00 */
.L_x_2:
[----:B-12---:R-:W1:Y:S01]  /*0260*/  LDC.64 R4, c[0x0][0x988] ;  /* 0x00026200ff047b82 */ /* 0x006e620000000a00 */
[----:B------:R-:W-:Y:S01]  /*0270*/  IMAD.U32 R0, RZ, RZ, UR15 ;  /* 0x0000000fff007e24 */ /* 0x000fe2000f8e00ff */
[----:B------:R-:W-:Y:S01]  /*0280*/  ISETP.EQ.U32.AND P4, PT, R2, RZ, PT ;  /* 0x000000ff0200720c */ /* 0x000fe20003f82070 */
[----:B------:R-:W-:Y:S03]  /*0290*/  BSSY.RECONVERGENT B0, `(.L_x_4) ;  /* 0x0000012000007945 */ /* 0x000fe60003800200 */
[----:B------:R-:W-:Y:S02]  /*02a0*/  ISETP.NE.OR P1, PT, R0, 0x1, !P2 ;  /* 0x000000010000780c */ /* 0x000fe40005725670 */
[----:B-1----:R-:W-:-:S04]  /*02b0*/  ISETP.NE.U32.AND P0, PT, R4, RZ, PT ;  /* 0x000000ff0400720c */ /* 0x002fc80003f05070 */
[----:B------:R-:W-:-:S13]  /*02c0*/  ISETP.NE.AND.EX P0, PT, R5, RZ, PT, P0 ;  /* 0x000000ff0500720c */ /* 0x000fda0003f05300 */
[----:B------:R-:W-:Y:S01]  /*02d0*/  VOTEU.ANY UP4, P0 ;  /* 0x0000000000ff7886 */ /* 0x000fe20000080100 */
[----:B------:R-:W-:Y:S02]  /*02e0*/  PLOP3.LUT P3, PT, PT, PT, UP4, 0x80, 0x8 ;  /* 0x000000000008781c */ /* 0x000fe40003f6f048 */
[----:B------:R-:W-:Y:S02]  /*02f0*/  ISETP.NE.OR P0, PT, R0, 0x3, !P2 ;  /* 0x000000030000780c */ /* 0x000fe40005705670 */
[----:B------:R-:W-:-:S04]  /*0300*/  ISETP.EQ.OR.EX P5, PT, R3, RZ, !P3, P4 ;  /* 0x000000ff0300720c */ /* 0x000fc80005fa2740 */
[----:B------:R-:W-:Y:S01]  /*0310*/  P2R R143, PR, RZ, 0x20 ;  /* 0x00000020ff8f7803 */ /* 0x000fe20000000000 */
[----:B------:R-:W-:Y:S05]  /*0320*/  @P1 BRA `(.L_x_5) ;  /* 0x0000000000201947 */ /* 0x000fea0003800000 */
[----:B------:R-:W1:Y:S02]  /*0330*/  LDCU.64 UR4, c[0x0][0x348] ;  /* 0x00006900ff0477ac */ /* 0x000e640008000a00 */
[----:B-1----:R-:W-:Y:S02]  /*0340*/  UIADD3 UR6, UP1, UPT, UR4, 0x80, URZ ;  /* 0x0000008004067890 */ /* 0x002fe4000ff3e0ff */
[----:B------:R-:W-:Y:S02]  /*0350*/  UIADD3 UR4, UP0, UPT, UR4, 0x200, URZ ;  /* 0x0000020004047890 */ /* 0x000fe4000ff1e0ff */
[----:B------:R-:W-:Y:S02]  /*0360*/  UIADD3.X UR7, UPT, UPT, URZ, UR5, URZ, UP1, !UPT ;  /* 0x00000005ff077290 */ /* 0x000fe40008ffe4ff */
[----:B------:R-:W-:-:S07]  /*0370*/  UIADD3.X UR5, UPT, UPT, URZ, UR5, URZ, UP0, !UPT ;  /* 0x00000005ff057290 */ /* 0x000fce00087fe4ff */
[----:B------:R1:W-:Y:S02]  /*0380*/  UTMACCTL.PF [UR6] ;  /* 0x00000000060079b9 */ /* 0x0003e40008040000 */
[----:B------:R1:W-:Y:S02]  /*0390*/  UTMACCTL.PF [UR4] ;  /* 0x00000000040079b9 */ /* 0x0003e40008040000 */
[----:B-1----:R-:W-:Y:S01]  /*03a0*/  NOP ;  /* 0x0000000000007918 */ /* 0x002fe20000000000 */
.L_x_5:
[----:B------:R-:W-:Y:S05]  /*03b0*/  BSYNC.RECONVERGENT B0 ;  /* 0x0000000000007941 */ /* 0x000fea0003800200 */
.L_x_4:
[----:B------:R-:W-:Y:S04]  /*03c0*/  BSSY.RECONVERGENT B0, `(.L_x_6) ;  /* 0x000000a000007945 */ /* 0x000fe80003800200 */
        /* <DEDUP_REMOVED lines=9> */
.L_x_7:
[----:B------:R-:W-:Y:S05]  /*0460*/  BSYNC.RECONVERGENT B0 ;  /* 0x0000000000007941 */ /* 0x000fea0003800200 */
.L_x_6:
[----:B------:R-:W-:Y:S01]  /*0470*/  UPLOP3.LUT UP2, UPT, UPT, UPT, UPT, 0x80, 0x8 ;  /* 0x000000000008789c */ /* 0x000fe20003f4f070 */
[----:B------:R-:W-:Y:S10]  /*0480*/  @!P5 BRA `(.L_x_8) ;  /* 0x000000000024d947 */ /* 0x000ff40003800000 */
[----:B------:R-:W-:Y:S01]  /*0490*/  ISETP.NE.U32.AND P1, PT, R2, RZ, PT ;  /* 0x000000ff0200720c */ /* 0x000fe20003f25070 */
[----:B------:R-:W-:Y:S01]  /*04a0*/  USEL UR4, URZ, 0xffffffff, UP4 ;  /* 0xffffffffff047887 */ /* 0x000fe2000a000000 */
[----:B-----5:R-:W-:Y:S02]  /*04b0*/  FSETP.NEU.AND P0, PT, R71, RZ, PT ;  /* 0x000000ff4700720b */ /* 0x020fe40003f0d000 */
[----:B------:R-:W-:-:S11]  /*04c0*/  ISETP.NE.AND.EX P1, PT, R3, RZ, PT, P1 ;  /* 0x000000ff0300720c */ /* 0x000fd60003f25310 */
[----:B------:R-:W-:Y:S02]  /*04d0*/  VOTEU.ANY UP0, P0 ;  /* 0x0000000000ff7886 */ /* 0x000fe40000000100 */
[----:B------:R-:W-:-:S05]  /*04e0*/  VOTEU.ANY UP1, P1 ;  /* 0x0000000000ff7886 */ /* 0x000fca0000820100 */
[----:B------:R-:W-:-:S04]  /*04f0*/  @!UP1 USEL UR4, URZ, 0xffffffff, UP0 ;  /* 0xffffffffff049887 */ /* 0x000fc80008000000 */
[----:B------:R-:W-:-:S04]  /*0500*/  ULOP3.LUT UR4, UR4, 0x1, URZ, 0xc0, !UPT ;  /* 0x0000000104047892 */ /* 0x000fc8000f8ec0ff */
[----:B------:R-:W-:-:S11]  /*0510*/  UISETP.NE.U32.AND UP2, UPT, UR4, 0x1, UPT ;  /* 0x000000010400788c */ /* 0x000fd6000bf45070 */
.L_x_8:
[----:B------:R-:W1:Y:S01]  /*0520*/  SHFL.IDX PT, R2, R140, RZ, 0x1f ;  /* 0x00001fff8c027589 */ /* 0x000e6200000e0000 */
[----:B------:R-:W-:-:S04]  /*0530*/  UISETP.NE.AND UP0, UPT, UR15, 0x2, UPT ;  /* 0x000000020f00788c */ /* 0x000fc8000bf05270 */
[----:B------:R-:W-:Y:S01]  /*0540*/  USEL UR42, URZ, 0x1, UP0 ;  /* 0x00000001ff2a7887 */ /* 0x000fe20008000000 */
[----:B-1----:R-:W-:-:S13]  /*0550*/  ISETP.NE.AND P0, PT, R2, RZ, PT ;  /* 0x000000ff0200720c */ /* 0x002fda0003f05270 */
[----:B------:R-:W-:Y:S05]  /*0560*/  @P0 BRA `(.L_x_9) ;  /* 0x0000000400440947 */ /* 0x000fea0003800000 */
[----:B------:R-:W-:Y:S01]  /*0570*/  ELECT P0, URZ, PT ;  /* 0x0000000000ff782f */ /* 0x000fe20003800000 */
[----:B------:R-:W-:-:S12]  /*0580*/  BSSY.RECONVERGENT B0, `(.L_x_9) ;  /* 0x000004f000007945 */ /* 0x000fd80003800200 */
[----:B------:R-:W-:Y:S05]  /*0590*/  @!P0 BRA `(.L_x_10) ;  /* 0x0000000400348947 */ /* 0x000fea0003800000 */
[----:B------:R-:W1:Y:S01]  /*05a0*/  S2UR UR4, SR_CgaCtaId ;  /* 0x00000000000479c3 */ /* 0x000e620000008800 */
[----:B------:R-:W-:Y:S01]  /*05b0*/  UMOV UR5, 0x400 ;  /* 0x0000040000057882 */ /* 0x000fe20000000000 */
[----:B------:R-:W-:Y:S02]  /*05c0*/  UMOV UR6, 0x1 ;  /* 0x0000000100067882 */ /* 0x000fe40000000000 */
[----:B------:R-:W-:-:S04]  /*05d0*/  UIADD3 UR6, UPT, UPT, -UR6, 0x100000, URZ ;  /* 0x0010000006067890 */ /* 0x000fc8000fffe1ff */
[----:B------:R-:W-:Y:S02]  /*05e0*/  USHF.L.U32 UR7, UR6, 0xb, URZ ;  /* 0x0000000b06077899 */ /* 0x000fe400080006ff */
[----:B------:R-:W-:Y:S02]  /*05f0*/  USHF.L.U32 UR6, UR6, 0x1, URZ ;  /* 0x0000000106067899 */ /* 0x000fe400080006ff */
[----:B-1----:R-:W-:Y:S01]  /*0600*/  ULEA UR4, UR4, UR5, 0x18 ;  /* 0x0000000504047291 */ /* 0x002fe2000f8ec0ff */
[----:B------:R-:W1:Y:S11]  /*0610*/  FENCE.VIEW.ASYNC.S ;  /* 0x00000000000073c6 */ /* 0x000e760000000000 */
[----:B-1----:R1:W2:Y:S01]  /*0620*/  SYNCS.EXCH.64 URZ, [UR4], UR6 ;  /* 0x0000000604ff75b2 */ /* 0x0022a20008000100 */
[----:B------:R1:W3:Y:S01]  /*0630*/  SYNCS.EXCH.64 URZ, [UR4+0x110], UR6 ;  /* 0x0001100604ff75b2 */ /* 0x0002e20008000100 */
[----:B------:R1:W4:Y:S01]  /*0640*/  SYNCS.EXCH.64 URZ, [UR4+0x8], UR6 ;  /* 0x0000080604ff75b2 */ /* 0x0003220008000100 */
[----:B------:R1:W1:Y:S01]  /*0650*/  SYNCS.EXCH.64 URZ, [UR4+0x118], UR6 ;  /* 0x0001180604ff75b2 */ /* 0x0002620008000100 */
        /* <DEDUP_REMOVED lines=64> */
[----:B--234-:R-:W-:Y:S01]  /*0a60*/  NOP ;  /* 0x0000000000007918 */ /* 0x01cfe20000000000 */
.L_x_10:
[----:B-1----:R-:W-:Y:S05]  /*0a70*/  BSYNC.RECONVERGENT B0 ;  /* 0x0000000000007941 */ /* 0x002fea0003800200 */
.L_x_9:
[----:B------:R-:W1:Y:S01]  /*0a80*/  SHFL.IDX PT, R2, R140, RZ, 0x1f ;  /* 0x00001fff8c027589 */ /* 0x000e6200000e0000 */
[----:B------:R-:W-:Y:S01]  /*0a90*/  NOP ;  /* 0x0000000000007918 */ /* 0x000fe20000000000 */
[----:B-1----:R-:W-:-:S13]  /*0aa0*/  ISETP.NE.AND P0, PT, R2, 0x1, PT ;  /* 0x000000010200780c */ /* 0x002fda0003f05270 */
[----:B------:R-:W-:Y:S05]  /*0ab0*/  @P0 BRA `(.L_x_11) ;  /* 0x0000000000400947 */ /* 0x000fea0003800000 */
[----:B------:R-:W1:Y:S01]  /*0ac0*/  S2UR UR4, SR_CgaCtaId ;  /* 0x00000000000479c3 */ /* 0x000e620000008800 */
[----:B------:R-:W-:Y:S01]  /*0ad0*/  UMOV UR5, 0x400 ;  /* 0x0000040000057882 */ /* 0x000fe20000000000 */
[----:B------:R-:W-:Y:S01]  /*0ae0*/  UMOV UR8, 0x20 ;  /* 0x0000002000087882 */ /* 0x000fe20000000000 */
[----:B------:R-:W-:Y:S01]  /*0af0*/  UMOV UR6, 0x80 ;  /* 0x0000008000067882 */ /* 0x000fe20000000000 */
[----:B------:R-:W-:-:S04]  /*0b00*/  UIADD3 UR8, UPT, UPT, -UR8, 0x100000, URZ ;  /* 0x0010000008087890 */ /* 0x000fc8000fffe1ff */
[----:B------:R-:W-:Y:S02]  /*0b10*/  USHF.L.U32 UR9, UR8, 0xb, URZ ;  /* 0x0000000b08097899 */ /* 0x000fe400080006ff */
[----:B------:R-:W-:Y:S02]  /*0b20*/  USHF.L.U32 UR8, UR8, 0x1, URZ ;  /* 0x0000000108087899 */ /* 0x000fe400080006ff */
[----:B------:R-:W-:-:S04]  /*0b30*/  UIADD3 UR6, UPT, UPT, -UR6, 0x100000, URZ ;  /* 0x0010000006067890 */ /* 0x000fc8000fffe1ff */
[----:B------:R-:W-:Y:S02]  /*0b40*/  USHF.L.U32 UR7, UR6, 0xb, URZ ;  /* 0x0000000b06077899 */ /* 0x000fe400080006ff */
[----:B------:R-:W-:Y:S01]  /*0b50*/  USHF.L.U32 UR6, UR6, 0x1, URZ ;  /* 0x0000000106067899 */ /* 0x000fe200080006ff */
[----:B------:R-:W-:Y:S01]  /*0b60*/  ELECT P0, URZ, PT ;  /* 0x0000000000ff782f */ /* 0x000fe20003800000 */
[----:B-1----:R-:W-:Y:S01]  /*0b70*/  ULEA UR4, UR4, UR5, 0x18 ;  /* 0x0000000504047291 */ /* 0x002fe2000f8ec0ff */
[----:B------:R-:W1:Y:S11]  /*0b80*/  FENCE.VIEW.ASYNC.S ;  /* 0x00000000000073c6 */ /* 0x000e760000000000 */
[----:B-1----:R1:W2:Y:S01]  /*0b90*/  SYNCS.EXCH.64 URZ, [UR4+0x220], UR8 ;  /* 0x0002200804ff75b2 */ /* 0x0022a20008000100 */
[----:B------:R1:W3:Y:S01]  /*0ba0*/  SYNCS.EXCH.64 URZ, [UR4+0x228], UR6 ;  /* 0x0002280604ff75b2 */ /* 0x0002e20008000100 */
[----:B------:R-:W-:Y:S01]  /*0bb0*/  NOP ;  /* 0x0000000000007918 */ /* 0x000fe20000000000 */
.L_x_11:
[----:B------:R-:W4:Y:S01]  /*0bc0*/  SHFL.IDX PT, R2, R140, RZ, 0x1f ;  /* 0x00001fff8c027589 */ /* 0x000f2200000e0000 */
[----:B------:R-:W-:Y:S01]  /*0bd0*/  NOP ;  /* 0x0000000000007918 */ /* 0x000fe20000000000 */
[----:B----4-:R-:W-:-:S13]  /*0be0*/  ISETP.NE.AND P0, PT, R2, 0x3, PT ;  /* 0x000000030200780c */ /* 0x010fda0003f05270 */
[----:B------:R-:W-:Y:S05]  /*0bf0*/  @P0 BRA `(.L_x_12) ;  /* 0x0000000000300947 */ /* 0x000fea0003800000 */
[----:B-1----:R-:W1:Y:S01]  /*0c00*/  S2UR UR4, SR_CgaCtaId ;  /* 0x00000000000479c3 */ /* 0x002e620000008800 */
[----:B------:R-:W-:Y:S01]  /*0c10*/  UMOV UR6, 0x400 ;  /* 0x0000040000067882 */ /* 0x000fe20000000000 */
[----:B------:R-:W-:Y:S01]  /*0c20*/  UMOV UR5, 0x20 ;  /* 0x0000002000057882 */ /* 0x000fe20000000000 */
[----:B------:R-:W-:Y:S01]  /*0c30*/  ELECT P0, URZ, PT ;  /* 0x0000000000ff782f */ /* 0x000fe20003800000 */
[----:B-1----:R-:W-:Y:S02]  /*0c40*/  ULEA UR6, UR4, UR6, 0x18 ;  /* 0x0000000604067291 */ /* 0x002fe4000f8ec0ff */
[----:B------:R-:W-:-:S04]  /*0c50*/  UIADD3 UR4, UPT, UPT, -UR5, 0x100000, URZ ;  /* 0x0010000005047890 */ /* 0x000fc8000fffe1ff */
[----:B------:R-:W-:Y:S02]  /*0c60*/  USHF.L.U32 UR5, UR4, 0xb, URZ ;  /* 0x0000000b04057899 */ /* 0x000fe400080006ff */
[----:B------:R-:W-:Y:S01]  /*0c70*/  USHF.L.U32 UR4, UR4, 0x1, URZ ;  /* 0x0000000104047899 */ /* 0x000fe200080006ff */
[----:B------:R-:W1:Y:S11]  /*0c80*/  FENCE.VIEW.ASYNC.S ;  /* 0x00000000000073c6 */ /* 0x000e760000000000 */
[----:B-1----:R4:W1:Y:S01]  /*0c90*/  SYNCS.EXCH.64 URZ, [UR6+0x230], UR4 ;  /* 0x0002300406ff75b2 */ /* 0x0028620008000100 */
[----:B------:R4:W1:Y:S02]  /*0ca0*/  SYNCS.EXCH.64 URZ, [UR6+0x238], UR4 ;  /* 0x0002380406ff75b2 */ /* 0x0008640008000100 */
[----:B----4-:R-:W-:Y:S01]  /*0cb0*/  NOP ;  /* 0x0000000000007918 */ /* 0x010fe20000000000 */
.L_x_12:
[----:B------:R-:W4:Y:S01]  /*0cc0*/  SHFL.IDX PT, R2, R140, RZ, 0x1f ;  /* 0x00001fff8c027589 */ /* 0x000f2200000e0000 */
[----:B------:R-:W-:Y:S01]  /*0cd0*/  NOP ;  /* 0x0000000000007918 */ /* 0x000fe20000000000 */
[----:B----4-:R-:W-:-:S13]  /*0ce0*/  ISETP.NE.AND P0, PT, R2, 0x4, PT ;  /* 0x000000040200780c */ /* 0x010fda0003f05270 */
[----:B------:R-:W-:Y:S05]  /*0cf0*/  @P0 BRA `(.L_x_13) ;  /* 0x0000000000440947 */ /* 0x000fea0003800000 */
[----:B-1----:R-:W1:Y:S01]  /*0d00*/  S2UR UR6, SR_CgaCtaId ;  /* 0x00000000000679c3 */ /* 0x002e620000008800 */
[----:B------:R-:W-:Y:S01]  /*0d10*/  UMOV UR4, 0x100 ;  /* 0x0000010000047882 */ /* 0x000fe20000000000 */
[----:B------:R-:W-:Y:S01]  /*0d20*/  UMOV UR5, 0x400 ;  /* 0x0000040000057882 */ /* 0x000fe20000000000 */
[----:B------:R-:W-:Y:S01]  /*0d30*/  USEL UR4, UR4, 0xe0, UP2 ;  /* 0x000000e004047887 */ /* 0x000fe20009000000 */
[----:B------:R-:W-:Y:S01]  /*0d40*/  UMOV UR8, 0x1 ;  /* 0x0000000100087882 */ /* 0x000fe20000000000 */
[----:B------:R-:W-:Y:S01]  /*0d50*/  ELECT P0, URZ, PT ;  /* 0x0000000000ff782f */ /* 0x000fe20003800000 */
[----:B------:R-:W-:-:S04]  /*0d60*/  UIADD3 UR8, UPT, UPT, -UR8, 0x100000, URZ ;  /* 0x0010000008087890 */ /* 0x000fc8000fffe1ff */
[----:B------:R-:W-:Y:S02]  /*0d70*/  USHF.L.U32 UR9, UR8, 0xb, URZ ;  /* 0x0000000b08097899 */ /* 0x000fe400080006ff */
[----:B------:R-:W-:Y:S02]  /*0d80*/  USHF.L.U32 UR8, UR8, 0x1, URZ ;  /* 0x0000000108087899 */ /* 0x000fe400080006ff */
[----:B-1----:R-:W-:Y:S02]  /*0d90*/  ULEA UR6, UR6, UR5, 0x18 ;  /* 0x0000000506067291 */ /* 0x002fe4000f8ec0ff */
[----:B------:R-:W-:-:S04]  /*0da0*/  UIADD3 UR4, UPT, UPT, -UR4, 0x100000, URZ ;  /* 0x0010000004047890 */ /* 0x000fc8000fffe1ff */
[----:B------:R-:W-:Y:S02]  /*0db0*/  USHF.L.U32 UR5, UR4, 0xb, URZ ;  /* 0x0000000b04057899 */ /* 0x000fe400080006ff */
[----:B------:R-:W-:Y:S01]  /*0dc0*/  USHF.L.U32 UR4, UR4, 0x1, URZ ;  /* 0x0000000104047899 */ /* 0x000fe200080006ff */
[----:B------:R-:W1:Y:S03]  /*0dd0*/  FENCE.VIEW.ASYNC.S ;  /* 0x00000000000073c6 */ /* 0x000e660000000000 */
[----:B-1----:R4:W1:Y:S08]  /*0de0*/  SYNCS.EXCH.64 URZ, [UR6+0x240], UR8 ;  /* 0x0002400806ff75b2 */ /* 0x0028700008000100 */
[----:B------:R4:W1:Y:S02]  /*0df0*/  SYNCS.EXCH.64 URZ, [UR6+0x248], UR4 ;  /* 0x0002480406ff75b2 */ /* 0x0008640008000100 */
[----:B----4-:R-:W-:Y:S01]  /*0e00*/  NOP ;  /* 0x0000000000007918 */ /* 0x010fe20000000000 */
.L_x_13:
[----:B------:R-:W4:Y:S01]  /*0e10*/  SHFL.IDX PT, R2, R140, RZ, 0x1f ;  /* 0x00001fff8c027589 */ /* 0x000f2200000e0000 */
[----:B------:R-:W1:Y:S01]  /*0e20*/  S2UR UR44, SR_CTAID.X ;  /* 0x00000000002c79c3 */ /* 0x000e620000002500 */
[----:B------:R-:W-:-:S07]  /*0e30*/  NOP ;  /* 0x0000000000007918 */ /* 0x000fce0000000000 */
[----:B------:R-:W1:Y:S01]  /*0e40*/  S2UR UR45, SR_CTAID.Y ;  /* 0x00000000002d79c3 */ /* 0x000e620000002600 */
[----:B----4-:R-:W-:-:S13]  /*0e50*/  ISETP.NE.AND P0, PT, R2, 0x5, PT ;  /* 0x000000050200780c */ /* 0x010fda0003f05270 */
[----:B-1----:R-:W-:Y:S05]  /*0e60*/  @P0 BRA `(.L_x_14) ;  /* 0x0000000000480947 */ /* 0x002fea0003800000 */
        /* <DEDUP_REMOVED lines=13> */
[----:B-1----:R1:W4:Y:S01]  /*0f40*/  SYNCS.EXCH.64 URZ, [UR4+0x250], UR8 ;  /* 0x0002500804ff75b2 */ /* 0x0023220008000100 */
[----:B------:R1:W1:Y:S01]  /*0f50*/  SYNCS.EXCH.64 URZ, [UR4+0x260], UR6 ;  /* 0x0002600604ff75b2 */ /* 0x0002620008000100 */
[----:B------:R1:W1:Y:S01]  /*0f60*/  SYNCS.EXCH.64 URZ, [UR4+0x258], UR8 ;  /* 0x0002580804ff75b2 */ /* 0x0002620008000100 */
[----:B------:R1:W1:Y:S01]  /*0f70*/  SYNCS.EXCH.64 URZ, [UR4+0x268], UR6 ;  /* 0x0002680604ff75b2 */ /* 0x0002620008000100 */
[----:B------:R-:W-:Y:S01]  /*0f80*/  NOP ;  /* 0x0000000000007918 */ /* 0x000fe20000000000 */
.L_x_14:
[----:B------:R-:W-:-:S05]  /*0f90*/  CS2R.32 R132, SR_CgaSize ;  /* 0x0000000000847805 */ /* 0x000fca0000008a00 */
[----:B------:R-:W-:-:S05]  /*0fa0*/  IMAD R132, R132, -0xa0, RZ ;  /* 0xffffff6084847824 */ /* 0x000fca00078e02ff */
[----:B------:R-:W-:-:S14]  /*0fb0*/  R2UR UR5, R132 ;  /* 0x00000000840572ca */ /* 0x000fdc00000e0000 */
[----:B------:R-:W2:Y:S01]  /*0fc0*/  LDCU UR5, c[0x0][UR5+0x2b0] ;  /* 0x00005600050577ac */ /* 0x000ea20008000800 */
[----:B------:R-:W-:Y:S02]  /*0fd0*/  I2FP.F32.U32 R132, UR44 ;  /* 0x0000002c00847c45 */ /* 0x000fe40008201000 */
[----:B------:R-:W-:-:S05]  /*0fe0*/  CS2R.32 R3, SR_CgaSize ;  /* 0x0000000000037805 */ /* 0x000fca0000008a00 */
[----:B------:R-:W-:-:S06]  /*0ff0*/  IMAD R3, R3, -0xa0, RZ ;  /* 0xffffff6003037824 */ /* 0x000fcc00078e02ff */
[----:B------:R-:W3:Y:S01]  /*1000*/  LDC R3, c[0x0][R3+0x2a0] ;  /* 0x0000a80003037b82 */ /* 0x000ee20000000800 */
[----:B------:R-:W-:Y:S02]  /*1010*/  I2FP.F32.U32 R131, UR45 ;  /* 0x0000002d00837c45 */ /* 0x000fe40008201000 */
[----:B------:R-:W-:-:S05]  /*1020*/  CS2R.32 R16, SR_CgaSize ;  /* 0x0000000000107805 */ /* 0x000fca0000008a00 */
[----:B------:R-:W-:-:S05]  /*1030*/  IMAD R16, R16, -0xa0, RZ ;  /* 0xffffff6010107824 */ /* 0x000fca00078e02ff */
[----:B-1----:R-:W-:-:S14]  /*1040*/  R2UR UR4, R16 ;  /* 0x00000000100472ca */ /* 0x002fdc00000e0000 */
[----:B------:R-:W1:Y:S01]  /*1050*/  LDCU UR4, c[0x0][UR4+0x2b4] ;  /* 0x00005680040477ac */ /* 0x000e620008000800 */
[----:B------:R-:W-:Y:S01]  /*1060*/  NOP ;  /* 0x0000000000007918 */ /* 0x000fe20000000000 */
[----:B------:R-:W3:Y:S01]  /*1070*/  S2R R16, SR_CTAID.Z ;  /* 0x0000000000107919 */ /* 0x000ee20000002700 */
[----:B------:R-:W4:Y:S01]  /*1080*/  LDCU UR18, c[0x0][0xc24] ;  /* 0x00018480ff1277ac */ /* 0x000f220008000800 */
[----:B------:R-:W-:-:S05]  /*1090*/  CS2R.32 R2, SR_CgaSize ;  /* 0x0000000000027805 */ /* 0x000fca0000008a00 */
[----:B------:R-:W-:-:S06]  /*10a0*/  IMAD R2, R2, -0xa0, RZ ;  /* 0xffffff6002027824 */ /* 0x000fcc00078e02ff */
[----:B------:R-:W3:Y:S01]  /*10b0*/  LDC R2, c[0x0][R2+0x2a4] ;  /* 0x0000a90002027b82 */ /* 0x000ee20000000800 */
[----:B--2---:R-:W-:Y:S01]  /*10c0*/  FMUL R132, R132, UR5 ;  /* 0x0000000584847c20 */ /* 0x004fe20008400000 */
[----:B-1----:R-:W-:-:S05]  /*10d0*/  FMUL R131, R131, UR4 ;  /* 0x0000000483837c20 */ /* 0x002fca0008400000 */
[----:B------:R-:W1:Y:S01]  /*10e0*/  F2I.U32.TRUNC.NTZ R132, R132 ;  /* 0x0000008400847305 */ /* 0x000e62000020f000 */
[----:B----4-:R-:W-:-:S07]  /*10f0*/  UISETP.GE.AND UP0, UPT, UR18, 0x1, UPT ;  /* 0x000000011200788c */ /* 0x010fce000bf06270 */
[----:B------:R-:W2:Y:S01]  /*1100*/  F2I.U32.TRUNC.NTZ R131, R131 ;  /* 0x0000008300837305 */ /* 0x000ea2000020f000 */
[----:B-1----:R-:W-:-:S05]  /*1110*/  IADD3 R132, PT, PT, -R132, RZ, RZ ;  /* 0x000000ff84847210 */ /* 0x002fca0007ffe1ff */
[----:B---3--:R-:W-:Y:S01]  /*1120*/  IMAD R132, R3, R132, UR44 ;  /* 0x0000002c03847e24 */ /* 0x008fe2000f8e0284 */
[----:B--2---:R-:W-:-:S05]  /*1130*/  IADD3 R131, PT, PT, -R131, RZ, RZ ;  /* 0x000000ff83837210 */ /* 0x004fca0007ffe1ff */
[----:B------:R-:W-:Y:S01]  /*1140*/  IMAD R131, R2, R131, UR45 ;  /* 0x0000002d02837e24 */ /* 0x000fe2000f8e0283 */
[----:B------:R-:W-:Y:S06]  /*1150*/  BAR.SYNC.DEFER_BLOCKING 0x0 ;  /* 0x0000000000007b1d */ /* 0x000fec0000010000 */
[----:B------:R-:W-:Y:S05]  /*1160*/  BRA.U !UP0, `(.L_x_15) ;  /* 0x0000000108d47547 */ /* 0x000fea000b800000 */
[----:B------:R-:W1:Y:S01]  /*1170*/  LDCU.128 UR20, c[0x0][0xc10] ;  /* 0x00018200ff1477ac */ /* 0x000e620008000c00 */
[----:B------:R-:W2:Y:S01]  /*1180*/  LDCU UR14, c[0x0][0x370] ;  /* 0x00006e00ff0e77ac */ /* 0x000ea20008000800 */
[----:B------:R-:W3:Y:S01]  /*1190*/  LDCU UR9, c[0x0][0x374] ;  /* 0x00006e80ff0977ac */ /* 0x000ee20008000800 */
[----:B------:R-:W4:Y:S01]  /*11a0*/  LDCU UR19, c[0x0][0xc0c] ;  /* 0x00018180ff1377ac */ /* 0x000f220008000800 */
[----:B------:R-:W4:Y:S01]  /*11b0*/  LDCU UR8, c[0x0][0xc20] ;  /* 0x00018400ff0877ac */ /* 0x000f220008000800 */
[----:B------:R-:W4:Y:S01]  /*11c0*/  LDCU.64 UR16, c[0x0][0xc28] ;  /* 0x00018500ff1077ac */ /* 0x000f220008000a00 */
[----:B-1----:R-:W-:Y:S02]  /*11d0*/  UISETP.NE.AND UP0, UPT, UR22, 0x1, UPT ;  /* 0x000000011600788c */ /* 0x002fe4000bf05270 */
[----:B---3--:R-:W-:Y:S02]  /*11e0*/  UIMAD.WIDE.U32 UR4, UR9, UR23, URZ ;  /* 0x00000017090472a5 */ /* 0x008fe4000f8e00ff */
[----:B--2---:R-:W-:-:S02]  /*11f0*/  UIMAD.WIDE.U32 UR6, UR14, UR20, URZ ;  /* 0x000000140e0672a5 */ /* 0x004fc4000f8e00ff */
[----:B----4-:R-:W-:Y:S02]  /*1200*/  UISETP.NE.AND UP1, UPT, UR19, 0x1, UPT ;  /* 0x000000011300788c */ /* 0x010fe4000bf25270 */
[----:B------:R-:W-:Y:S01]  /*1210*/  UIMAD.WIDE.U32 UR10, UR45, UR23, URZ ;  /* 0x000000172d0a72a5 */ /* 0x000fe2000f8e00ff */
[----:B------:R-:W-:Y:S01]  /*1220*/  UMOV UR4, UR5 ;  /* 0x0000000500047c82 */ /* 0x000fe20008000000 */
[----:B------:R-:W-:Y:S02]  /*1230*/  UISETP.NE.AND UP3, UPT, UR18, 0x1, UPT ;  /* 0x000000011200788c */ /* 0x000fe4000bf65270 */
[----:B------:R-:W-:-:S03]  /*1240*/  @UP0 USHF.R.U32.HI UR9, URZ, UR8, UR4 ;  /* 0x00000008ff090299 */ /* 0x000fc60008011604 */
[----:B------:R-:W-:Y:S01]  /*1250*/  UMOV UR6, UR11 ;  /* 0x0000000b00067c82 */ /* 0x000fe20008000000 */
[----:B------:R-:W-:Y:S01]  /*1260*/  UMOV UR4, UR7 ;  /* 0x0000000700047c82 */ /* 0x000fe20008000000 */
[----:B------:R-:W-:Y:S02]  /*1270*/  USHF.R.U32.HI UR10, URZ, UR8, UR6 ;  /* 0x00000008ff0a7299 */ /* 0x000fe40008011606 */
[----:B------:R-:W-:Y:S02]  /*1280*/  @UP1 USHF.R.U32.HI UR14, URZ, UR21, UR4 ;  /* 0x00000015ff0e1299 */ /* 0x000fe40008011604 */
[----:B------:R-:W-:Y:S02]  /*1290*/  UIMAD.WIDE.U32 UR4, UR9, UR16, URZ ;  /* 0x00000010090472a5 */ /* 0x000fe4000f8e00ff */
[----:B------:R-:W-:Y:S02]  /*12a0*/  UIMAD.WIDE.U32 UR12, UR44, UR20, URZ ;  /* 0x000000142c0c72a5 */ /* 0x000fe4000f8e00ff */
[----:B------:R-:W-:-:S03]  /*12b0*/  UIMAD.WIDE.U32 UR6, UR14, UR16, URZ ;  /* 0x000000100e0672a5 */ /* 0x000fc6000f8e00ff */
[----:B------:R-:W-:Y:S02]  /*12c0*/  UMOV UR4, UR5 ;  /* 0x0000000500047c82 */ /* 0x000fe40008000000 */
[----:B------:R-:W-:Y:S01]  /*12d0*/  @UP3 USHF.R.U32.HI UR9, URZ, UR17, UR4 ;  /* 0x00000011ff093299 */ /* 0x000fe20008011604 */
[----:B------:R-:W-:Y:S02]  /*12e0*/  UMOV UR8, UR13 ;  /* 0x0000000d00087c82 */ /* 0x000fe40008000000 */
[----:B------:R-:W-:Y:S01]  /*12f0*/  UMOV UR4, UR7 ;  /* 0x0000000700047c82 */ /* 0x000fe20008000000 */
[----:B------:R-:W-:Y:S02]  /*1300*/  USHF.R.U32.HI UR21, URZ, UR21, UR8 ;  /* 0x00000015ff157299 */ /* 0x000fe40008011608 */
[----:B------:R-:W-:Y:S02]  /*1310*/  @UP3 USHF.R.U32.HI UR14, URZ, UR17, UR4 ;  /* 0x00000011ff0e3299 */ /* 0x000fe40008011604 */
[----:B------:R-:W-:-:S02]  /*1320*/  USEL UR8, UR45, UR10, !UP0 ;  /* 0x0000000a2d087287 */ /* 0x000fc4000c000000 */
[----:B------:R-:W-:Y:S02]  /*1330*/  UIMAD UR4, UR9, UR18, URZ ;  /* 0x00000012090472a4 */ /* 0x000fe4000f8e02ff */
[----:B------:R-:W-:Y:S02]  /*1340*/  USEL UR6, UR44, UR21, !UP1 ;  /* 0x000000152c067287 */ /* 0x000fe4000c800000 */
[----:B------:R-:W-:Y:S02]  /*1350*/  UISETP.GE.AND UP0, UPT, UR8, UR4, UPT ;  /* 0x000000040800728c */ /* 0x000fe4000bf06270 */
[----:B------:R-:W-:Y:S02]  /*1360*/  UIMAD UR7, UR14, UR18, URZ ;  /* 0x000000120e0772a4 */ /* 0x000fe4000f8e02ff */
[----:B------:R-:W-:Y:S02]  /*1370*/  UIMAD.WIDE.U32 UR4, UR8, UR16, URZ ;  /* 0x00000010080472a5 */ /* 0x000fe4000f8e00ff */
[----:B------:R-:W-:-:S02]  /*1380*/  UISETP.GE.OR UP0, UPT, UR6, UR7, UP0 ;  /* 0x000000070600728c */ /* 0x000fc40008706670 */
[----:B------:R-:W-:Y:S02]  /*1390*/  UIMAD.WIDE.U32 UR10, UR6, UR16, URZ ;  /* 0x00000010060a72a5 */ /* 0x000fe4000f8e00ff */
[----:B------:R-:W-:Y:S01]  /*13a0*/  UIADD3 UR7, UPT, UPT, -UR8, URZ, URZ ;  /* 0x000000ff08077290 */ /* 0x000fe2000fffe1ff */
[----:B------:R-:W-:Y:S01]  /*13b0*/  UMOV UR4, UR5 ;  /* 0x0000000500047c82 */ /* 0x000fe20008000000 */
[----:B------:R-:W-:Y:S02]  /*13c0*/  UIADD3 UR9, UPT, UPT, -UR6, URZ, URZ ;  /* 0x000000ff06097290 */ /* 0x000fe4000fffe1ff */
[----:B------:R-:W-:-:S03]  /*13d0*/  USHF.R.U32.HI UR4, URZ, UR17, UR4 ;  /* 0x00000011ff047299 */ /* 0x000fc60008011604 */
[----:B------:R-:W-:Y:S01]  /*13e0*/  @!UP0 UMOV UR5, UR11 ;  /* 0x0000000b00058c82 */ /* 0x000fe20008000000 */
[----:B------:R-:W-:Y:S02]  /*13f0*/  UIMAD UR45, UR22, UR7, UR45 ;  /* 0x00000007162d72a4 */ /* 0x000fe4000f8e022d */
[----:B------:R-:W-:Y:S02]  /*1400*/  USEL UR4, UR8, UR4, !UP3 ;  /* 0x0000000408047287 */ /* 0x000fe4000d800000 */
[----:B------:R-:W-:Y:S02]  /*1410*/  @!UP0 USHF.R.U32.HI UR5, URZ, UR17, UR5 ;  /* 0x00000011ff058299 */ /* 0x000fe40008011605 */
[----:B------:R-:W-:Y:S02]  /*1420*/  UIADD3 UR7, UPT, UPT, -UR4, URZ, URZ ;  /* 0x000000ff04077290 */ /* 0x000fe4000fffe1ff */
[----:B------:R-:W-:Y:S02]  /*1430*/  @!UP0 USEL UR5, UR6, UR5, !UP3 ;  /* 0x0000000506058287 */ /* 0x000fe4000d800000 */
[----:B------:R-:W-:-:S02]  /*1440*/  UIMAD UR7, UR18, UR7, UR8 ;  /* 0x00000007120772a4 */ /* 0x000fc4000f8e0208 */
[----:B------:R-:W-:Y:S02]  /*1450*/  @!UP0 UIADD3 UR4, UPT, UPT, UR4, -UR5, URZ ;  /* 0x8000000504048290 */ /* 0x000fe4000fffe0ff */
[----:B------:R-:W-:Y:S02]  /*1460*/  @!UP0 UIMAD UR7, UR7, UR14, UR5 ;  /* 0x0000000e070782a4 */ /* 0x000fe4000f8e0205 */
[----:B------:R-:W-:Y:S02]  /*1470*/  @!UP0 UIMAD UR8, UR4, UR18, UR6 ;  /* 0x00000012040882a4 */ /* 0x000fe4000f8e0206 */
[----:B------:R-:W-:Y:S02]  /*1480*/  UIMAD UR4, UR19, UR9, UR44 ;  /* 0x00000009130472a4 */ /* 0x000fe4000f8e022c */
[----:B------:R-:W-:Y:S01]  /*1490*/  UIMAD UR45, UR8, UR22, UR45 ;  /* 0x00000016082d72a4 */ /* 0x000fe2000f8e022d */
[----:B------:R-:W-:Y:S02]  /*14a0*/  @!UP0 UMOV UR6, UR7 ;  /* 0x0000000700068c82 */ /* 0x000fe40008000000 */
[----:B------:R-:W-:-:S12]  /*14b0*/  UIMAD UR44, UR6, UR19, UR4 ;  /* 0x00000013062c72a4 */ /* 0x000fd8000f8e0204 */
.L_x_15:
[----:B------:R-:W1:Y:S02]  /*14c0*/  LDCU UR4, c[0x0][0xc30] ;  /* 0x00018600ff0477ac */ /* 0x000e640008000800 */
[----:B-1----:R-:W-:-:S09]  /*14d0*/  UISETP.NE.AND UP0, UPT, UR4, 0x1, UPT ;  /* 0x000000010400788c */ /* 0x002fd2000bf05270 */
[----:B------:R-:W-:Y:S05]  /*14e0*/  BRA.U UP0, `(.L_x_16) ;  /* 0x0000000100447547 */ /* 0x000fea000b800000 */
[----:B------:R-:W1:Y:S01]  /*14f0*/  LDCU.128 UR8, c[0x0][0xc10] ;  /* 0x00018200ff0877ac */ /* 0x000e620008000c00 */
[----:B------:R-:W2:Y:S01]  /*1500*/  LDCU UR12, c[0x0][0xc0c] ;  /* 0x00018180ff0c77ac */ /* 0x000ea20008000800 */
[----:B------:R-:W3:Y:S01]  /*1510*/  LDCU UR13, c[0x0][0xc20] ;  /* 0x00018400ff0d77ac */ /* 0x000ee20008000800 */
[----:B-1----:R-:W-:Y:S02]  /*1520*/  UIMAD.WIDE.U32 UR6, UR44, UR8, URZ ;  /* 0x000000082c0672a5 */ /* 0x002fe4000f8e00ff */
[----:B------:R-:W-:Y:S02]  /*1530*/  UIMAD.WIDE.U32 UR4, UR45, UR11, URZ ;  /* 0x0000000b2d0472a5 */ /* 0x000fe4000f8e00ff */
[----:B--2---:R-:W-:Y:S02]  /*1540*/  UISETP.NE.AND UP1, UPT, UR12, 0x1, UPT ;  /* 0x000000010c00788c */ /* 0x004fe4000bf25270 */
[----:B------:R-:W-:Y:S01]  /*1550*/  UISETP.NE.AND UP0, UPT, UR10, 0x1, UPT ;  /* 0x000000010a00788c */ /* 0x000fe2000bf05270 */
[----:B------:R-:W-:-:S02]  /*1560*/  UMOV UR6, UR7 ;  /* 0x0000000700067c82 */ /* 0x000fc40008000000 */
[----:B------:R-:W-:Y:S01]  /*1570*/  UMOV UR4, UR5 ;  /* 0x0000000500047c82 */ /* 0x000fe20008000000 */
[----:B------:R-:W-:Y:S02]  /*1580*/  USHF.R.U32.HI UR6, URZ, UR9, UR6 ;  /* 0x00000009ff067299 */ /* 0x000fe40008011606 */
[----:B---3--:R-:W-:Y:S02]  /*1590*/  USHF.R.U32.HI UR4, URZ, UR13, UR4 ;  /* 0x0000000dff047299 */ /* 0x008fe40008011604 */
[----:B------:R-:W-:Y:S02]  /*15a0*/  USEL UR5, UR44, UR6, !UP1 ;  /* 0x000000062c057287 */ /* 0x000fe4000c800000 */
[----:B------:R-:W-:-:S04]  /*15b0*/  USEL UR4, UR45, UR4, !UP0 ;  /* 0x000000042d047287 */ /* 0x000fc8000c000000 */
[----:B------:R-:W-:Y:S02]  /*15c0*/  UIADD3 UR6, UPT, UPT, UR5, -UR4, URZ ;  /* 0x8000000405067290 */ /* 0x000fe4000fffe0ff */
[----:B------:R-:W-:Y:S02]  /*15d0*/  UIADD3 UR4, UPT, UPT, -UR5, UR4, URZ ;  /* 0x0000000405047290 */ /* 0x000fe4000fffe1ff */
[----:B------:R-:W-:Y:S02]  /*15e0*/  UIMAD UR45, UR6, UR10, UR45 ;  /* 0x0000000a062d72a4 */ /* 0x000fe4000f8e022d */
[----:B------:R-:W-:-:S12]  /*15f0*/  UIMAD UR44, UR4, UR12, UR44 ;  /* 0x0000000c042c72a4 */ /* 0x000fd8000f8e022c */
.L_x_16:
[----:B------:R-:W-:Y:S01]  /*1600*/  BAR.SYNC.DEFER_BLOCKING 0x0 ;  /* 0x0000000000007b1d */ /* 0x000fe20000010000 */
[----:B------:R-:W-:Y:S01]  /*1610*/  UISETP.NE.AND UP0, UPT, UR15, 0x2, UPT ;  /* 0x000000020f00788c */ /* 0x000fe2000bf05270 */
[----:B------:R-:W-:Y:S02]  /*1620*/  ISETP.NE.OR P2, PT, R0, 0x2, !P2 ;  /* 0x000000020000780c */ /* 0x000fe40005745670 */
[----:B------:R-:W-:Y:S02]  /*1630*/  LOP3.LUT R0, R133, 0x1f, RZ, 0xc0, !PT ;  /* 0x0000001f85007812 */ /* 0x000fe400078ec0ff */
[----:B------:R-:W1:Y:S04]  /*1640*/  LDCU UR39, c[0x0][0xc24] ;  /* 0x00018480ff2777ac */ /* 0x000e680008000800 */
[----:B------:R-:W-:Y:S05]  /*1650*/  BRA.U UP0, `(.L_x_17) ;  /* 0x0000002900e87547 */ /* 0x000fea000b800000 */
[----:B------:R-:W2:Y:S01]  /*1660*/  LDCU UR5, c[0x0][0x388] ;  /* 0x00007100ff0577ac */ /* 0x000ea20008000800 */
[----:B------:R-:W-:Y:S01]  /*1670*/  PLOP3.LUT P1, PT, PT, PT, UP2, 0x80, 0x8 ;  /* 0x000000000008781c */ /* 0x000fe20003f2f028 */
[----:B------:R-:W-:Y:S01]  /*1680*/  IMAD.MOV.U32 R2, RZ, RZ, RZ ;  /* 0x000000ffff027224 */ /* 0x000fe200078e00ff */
[----:B------:R-:W-:Y:S01]  /*1690*/  ISETP.EQ.OR P3, PT, R0, RZ, P2 ;  /* 0x000000ff0000720c */ /* 0x000fe20001762670 */
[----:B------:R-:W3:Y:S01]  /*16a0*/  LDCU UR8, c[0x0][0x38c] ;  /* 0x00007180ff0877ac */ /* 0x000ee20008000800 */
[----:B------:R-:W-:Y:S01]  /*16b0*/  PLOP3.LUT P1, PT, P1, PT, PT, 0x8, 0x80 ;  /* 0x000000000080781c */ /* 0x000fe20000f2e170 */
[----:B------:R-:W4:Y:S01]  /*16c0*/  LDCU.64 UR6, c[0x0][0x390] ;  /* 0x00007200ff0677ac */ /* 0x000f220008000a00 */
[----:B------:R-:W1:Y:S01]  /*16d0*/  LDCU UR52, c[0x0][0x370] ;  /* 0x00006e00ff3477ac */ /* 0x000e620008000800 */
[----:B------:R-:W1:Y:S01]  /*16e0*/  LDCU.64 UR42, c[0x0][0x348] ;  /* 0x00006900ff2a77ac */ /* 0x000e620008000a00 */
[----:B--2---:R-:W-:Y:S01]  /*16f0*/  UIADD3 UR5, UPT, UPT, UR5, 0x1f, URZ ;  /* 0x0000001f05057890 */ /* 0x004fe2000fffe0ff */
[----:B------:R-:W2:Y:S03]  /*1700*/  LDCU UR51, c[0x0][0x374] ;  /* 0x00006e80ff3377ac */ /* 0x000ea60008000800 */
[----:B------:R-:W-:Y:S01]  /*1710*/  USHF.R.S32.HI UR4, URZ, 0x1f, UR5 ;  /* 0x0000001fff047899 */ /* 0x000fe20008011405 */
[----:B------:R-:W-:Y:S01]  /*1720*/  UMOV UR26, 0x1 ;  /* 0x00000001001a7882 */ /* 0x000fe20000000000 */
[----:B------:R-:W-:-:S02]  /*1730*/  UMOV UR31, URZ ;  /* 0x000000ff001f7c82 */ /* 0x000fc40008000000 */
[----:B------:R-:W-:Y:S01]  /*1740*/  ULEA.HI UR4, UR4, UR5, URZ, 0x5 ;  /* 0x0000000504047291 */ /* 0x000fe2000f8f28ff */
[----:B------:R-:W-:Y:S01]  /*1750*/  UMOV UR36, URZ ;  /* 0x000000ff00247c82 */ /* 0x000fe20008000000 */
[----:B------:R-:W-:Y:S02]  /*1760*/  UMOV UR38, URZ ;  /* 0x000000ff00267c82 */ /* 0x000fe40008000000 */
[----:B------:R-:W-:-:S04]  /*1770*/  USHF.R.S32.HI UR4, URZ, 0x5, UR4 ;  /* 0x00000005ff047899 */ /* 0x000fc80008011404 */
[----:B---3--:R-:W-:-:S04]  /*1780*/  UIMAD UR4, UR4, UR8, URZ ;  /* 0x00000008040472a4 */ /* 0x008fc8000f8e02ff */
[----:B----4-:R-:W-:-:S04]  /*1790*/  UIMAD UR4, UR4, UR6, URZ ;  /* 0x00000006040472a4 */ /* 0x010fc8000f8e02ff */
[----:B------:R-:W-:-:S04]  /*17a0*/  UIMAD UR53, UR4, UR7, URZ ;  /* 0x00000007043572a4 */ /* 0x000fc8000f8e02ff */
[----:B------:R-:W-:Y:S02]  /*17b0*/  UISETP.NE.AND UP1, UPT, UR53, URZ, UPT ;  /* 0x000000ff3500728c */ /* 0x000fe4000bf25270 */
[----:B------:R-:W-:-:S04]  /*17c0*/  UISETP.LT.U32.AND UP0, UPT, UR53, 0x22, UPT ;  /* 0x000000223500788c */ /* 0x000fc8000bf01070 */
[----:B------:R-:W-:-:S04]  /*17d0*/  USEL UR4, UR53, 0x22, UP0 ;  /* 0x0000002235047887 */ /* 0x000fc80008000000 */
[----:B------:R-:W-:Y:S02]  /*17e0*/  UIADD3 UR5, UPT, UPT, UR4, -0x1, URZ ;  /* 0xffffffff04057890 */ /* 0x000fe4000fffe0ff */
[----:B------:R-:W-:Y:S02]  /*17f0*/  @!UP1 UIADD3 UR5, UPT, UPT, UR4, URZ, URZ ;  /* 0x000000ff04059290 */ /* 0x000fe4000fffe0ff */
[----:B------:R-:W-:Y:S02]  /*1800*/  UIADD3 UR50, UPT, UPT, UR53, -UR4, URZ ;  /* 0x8000000435327290 */ /* 0x000fe4000fffe0ff */
[----:B-12---:R-:W-:-:S12]  /*1810*/  UIADD3 UR54, UPT, UPT, UR5, 0x1, URZ ;  /* 0x0000000105367890 */ /* 0x006fd8000fffe0ff */
.L_x_33:
[----:B------:R-:W1:Y:S01]  /*1820*/  S2UR UR30, SR_CgaCtaId ;  /* 0x00000000001e79c3 */ /* 0x000e620000008800 */
[----:B------:R-:W-:Y:S01]  /*1830*/  UMOV UR4, 0x400 ;  /* 0x0000040000047882 */ /* 0x000fe20000000000 */
[----:B------:R-:W-:Y:S01]  /*1840*/  MOV R0, UR26 ;  /* 0x0000001a00007c02 */ /* 0x000fe20008000f00 */
[----:B------:R-:W-:Y:S02]  /*1850*/  UISETP.NE.AND UP0, UPT, UR53, URZ, UPT ;  /* 0x000000ff3500728c */ /* 0x000fe4000bf05270 */
[----:B------:R-:W-:Y:S01]  /*1860*/  USHF.L.U32 UR44, UR44, 0x7, URZ ;  /* 0x000000072c2c7899 */ /* 0x000fe200080006ff */
[----:B------:R-:W-:Y:S01]  /*1870*/  SHF.L.U32 R0, R0, 0x1f, RZ ;  /* 0x0000001f00007819 */ /* 0x000fe200000006ff */
[----:B------:R-:W-:Y:S01]  /*1880*/  USHF.L.U32 UR19, UR45, 0x6, URZ ;  /* 0x000000062d137899 */ /* 0x000fe200080006ff */
[----:B------:R-:W-:Y:S01]  /*1890*/  UMOV UR27, URZ ;  /* 0x000000ff001b7c82 */ /* 0x000fe20008000000 */
[----:B------:R-:W-:Y:S01]  /*18a0*/  UMOV UR22, URZ ;  /* 0x000000ff00167c82 */ /* 0x000fe20008000000 */
[----:B------:R-:W-:Y:S01]  /*18b0*/  UMOV UR21, URZ ;  /* 0x000000ff00157c82 */ /* 0x000fe20008000000 */
[----:B------:R-:W-:Y:S01]  /*18c0*/  UMOV UR20, URZ ;  /* 0x000000ff00147c82 */ /* 0x000fe20008000000 */
[----:B-1----:R-:W-:-:S04]  /*18d0*/  ULEA UR30, UR30, UR4, 0x18 ;  /* 0x000000041e1e7291 */ /* 0x002fc8000f8ec0ff */
[----:B------:R-:W-:-:S09]  /*18e0*/  ULEA UR4, UR31, UR30, 0x3 ;  /* 0x0000001e1f047291 */ /* 0x000fd2000f8e18ff */
[----:B------:R1:W2:Y:S01]  /*18f0*/  SYNCS.PHASECHK.TRANS64.TRYWAIT P0, [UR4+0x110], R0 ;  /* 0x00011000ff0075a7 */ /* 0x0002a20008001104 */
[----:B------:R-:W-:Y:S05]  /*1900*/  BRA.U !UP0, `(.L_x_18) ;  /* 0x0000000508987547 */ /* 0x000fea000b800000 */
[----:B------:R-:W3:Y:S01]  /*1910*/  LDCU.128 UR12, c[0x0][0x480] ;  /* 0x00009000ff0c77ac */ /* 0x000ee20008000c00 */
[----:B------:R-:W4:Y:S01]  /*1920*/  LDCU.128 UR8, c[0x0][0x490] ;  /* 0x00009200ff0877ac */ /* 0x000f220008000c00 */
[----:B------:R-:W1:Y:S01]  /*1930*/  LDCU.64 UR20, c[0x0][0x4c0] ;  /* 0x00009800ff1477ac */ /* 0x000e620008000a00 */
[----:B------:R-:W1:Y:S01]  /*1940*/  LDCU.64 UR16, c[0x0][0x4f0] ;  /* 0x00009e00ff1077ac */ /* 0x000e620008000a00 */
[----:B------:R-:W1:Y:S01]  /*1950*/  LDCU UR18, c[0x0][0x4c8] ;  /* 0x00009900ff1277ac */ /* 0x000e620008000800 */
[----:B---3--:R-:W-:Y:S02]  /*1960*/  UIMAD.WIDE.U32 UR4, UR44, UR13, URZ ;  /* 0x0000000d2c0472a5 */ /* 0x008fe4000f8e00ff */
[----:B------:R-:W-:Y:S02]  /*1970*/  UISETP.NE.AND UP0, UPT, UR12, 0x1, UPT ;  /* 0x000000010c00788c */ /* 0x000fe4000bf05270 */
[----:B------:R-:W-:Y:S01]  /*1980*/  USHF.R.U32.HI UR5, URZ, UR14, UR5 ;  /* 0x0000000eff057299 */ /* 0x000fe20008011605 */
[----:B------:R-:W3:Y:S03]  /*1990*/  LDCU UR45, c[0x0][0x38c] ;  /* 0x00007180ff2d77ac */ /* 0x000ee60008000800 */
[----:B------:R-:W-:-:S02]  /*19a0*/  USEL UR5, UR44, UR5, !UP0 ;  /* 0x000000052c057287 */ /* 0x000fc4000c000000 */
[----:B------:R-:W-:Y:S02]  /*19b0*/  UISETP.NE.AND UP0, UPT, UR15, 0x1, UPT ;  /* 0x000000010f00788c */ /* 0x000fe4000bf05270 */
[----:B----4-:R-:W-:Y:S01]  /*19c0*/  UIMAD.WIDE.U32 UR6, UR5, UR8, URZ ;  /* 0x00000008050672a5 */ /* 0x010fe2000f8e00ff */
[----:B------:R-:W4:Y:S01]  /*19d0*/  LDCU UR8, c[0x0][0x4a0] ;  /* 0x00009400ff0877ac */ /* 0x000f220008000800 */
[----:B------:R-:W1:Y:S05]  /*19e0*/  LDCU UR23, c[0x0][0x4cc] ;  /* 0x00009980ff1777ac */ /* 0x000e6a0008000800 */
[----:B------:R-:W-:Y:S01]  /*19f0*/  UMOV UR4, UR7 ;  /* 0x0000000700047c82 */ /* 0x000fe20008000000 */
[----:B------:R-:W1:Y:S01]  /*1a00*/  LDCU.64 UR40, c[0x0][0x390] ;  /* 0x00007200ff2877ac */ /* 0x000e620008000a00 */
[----:B------:R-:W-:Y:S01]  /*1a10*/  USHF.R.U32.HI UR4, URZ, UR9, UR4 ;  /* 0x00000009ff047299 */ /* 0x000fe20008011604 */
[----:B------:R-:W1:Y:S03]  /*1a20*/  LDCU UR9, c[0x0][0x4ec] ;  /* 0x00009d80ff0977ac */ /* 0x000e660008000800 */
[----:B------:R-:W-:-:S02]  /*1a30*/  USEL UR4, UR5, UR4, !UP0 ;  /* 0x0000000405047287 */ /* 0x000fc4000c000000 */
[----:B------:R-:W-:Y:S02]  /*1a40*/  UISETP.NE.AND UP0, UPT, UR10, 0x1, UPT ;  /* 0x000000010a00788c */ /* 0x000fe4000bf05270 */
[----:B------:R-:W-:Y:S01]  /*1a50*/  UIMAD.WIDE.U32 UR6, UR4, UR11, URZ ;  /* 0x0000000b040672a5 */ /* 0x000fe2000f8e00ff */
[----:B------:R-:W1:Y:S01]  /*1a60*/  LDCU.64 UR24, c[0x0][0x4d0] ;  /* 0x00009a00ff1877ac */ /* 0x000e620008000a00 */
[----:B------:R-:W-:-:S05]  /*1a70*/  UIADD3 UR38, UPT, UPT, UR54, UR36, URZ ;  /* 0x0000002436267290 */ /* 0x000fca000fffe0ff */
[----:B------:R-:W-:Y:S01]  /*1a80*/  UMOV UR6, UR7 ;  /* 0x0000000700067c82 */ /* 0x000fe20008000000 */
[----:B------:R-:W-:Y:S02]  /*1a90*/  UIADD3 UR7, UPT, UPT, -UR4, URZ, URZ ;  /* 0x000000ff04077290 */ /* 0x000fe4000fffe1ff */
[----:B----4-:R-:W-:Y:S02]  /*1aa0*/  USHF.R.U32.HI UR6, URZ, UR8, UR6 ;  /* 0x00000008ff067299 */ /* 0x010fe40008011606 */
[----:B------:R-:W-:Y:S02]  /*1ab0*/  UIADD3 UR8, UPT, UPT, -UR5, URZ, URZ ;  /* 0x000000ff05087290 */ /* 0x000fe4000fffe1ff */
[----:B------:R-:W-:Y:S02]  /*1ac0*/  USEL UR14, UR4, UR6, !UP0 ;  /* 0x00000006040e7287 */ /* 0x000fe4000c000000 */
[----:B------:R-:W-:Y:S02]  /*1ad0*/  UIMAD UR7, UR15, UR7, UR5 ;  /* 0x000000070f0772a4 */ /* 0x000fe4000f8e0205 */
[----:B------:R-:W-:-:S02]  /*1ae0*/  UIADD3 UR6, UPT, UPT, -UR14, URZ, URZ ;  /* 0x000000ff0e067290 */ /* 0x000fc4000fffe1ff */
[----:B------:R-:W-:Y:S02]  /*1af0*/  UIMAD UR8, UR12, UR8, UR44 ;  /* 0x000000080c0872a4 */ /* 0x000fe4000f8e022c */
[----:B------:R-:W-:Y:S02]  /*1b00*/  UIMAD UR13, UR10, UR6, UR4 ;  /* 0x000000060a0d72a4 */ /* 0x000fe4000f8e0204 */
[----:B-1----:R-:W-:Y:S02]  /*1b10*/  UIMAD UR11, UR8, UR20, UR9 ;  /* 0x00000014080b72a4 */ /* 0x002fe4000f8e0209 */
[----:B------:R-:W-:Y:S01]  /*1b20*/  UIMAD UR12, UR7, UR21, UR16 ;  /* 0x00000015070c72a4 */ /* 0x000fe2000f8e0210 */
[----:B------:R-:W1:Y:S02]  /*1b30*/  LDCU.64 UR4, c[0x0][0x4f8] ;  /* 0x00009f00ff0477ac */ /* 0x000e640008000a00 */
[----:B------:R-:W4:Y:S01]  /*1b40*/  LDCU UR6, c[0x0][0x500] ;  /* 0x0000a000ff0677ac */ /* 0x000f220008000800 */
[----:B------:R-:W-:Y:S01]  /*1b50*/  UIMAD UR13, UR13, UR18, UR17 ;  /* 0x000000120d0d72a4 */ /* 0x000fe2000f8e0211 */
[----:B------:R-:W-:Y:S01]  /*1b60*/  UMOV UR27, URZ ;  /* 0x000000ff001b7c82 */ /* 0x000fe20008000000 */
[----:B------:R-:W-:Y:S01]  /*1b70*/  UMOV UR7, UR31 ;  /* 0x0000001f00077c82 */ /* 0x000fe20008000000 */
[----:B------:R-:W-:Y:S01]  /*1b80*/  UMOV UR20, URZ ;  /* 0x000000ff00147c82 */ /* 0x000fe20008000000 */
[----:B------:R-:W-:Y:S01]  /*1b90*/  UMOV UR21, URZ ;  /* 0x000000ff00157c82 */ /* 0x000fe20008000000 */
[----:B---3--:R-:W-:-:S07]  /*1ba0*/  UMOV UR22, URZ ;  /* 0x000000ff00167c82 */ /* 0x008fce0008000000 */
.L_x_23:
[----:B------:R-:W-:Y:S01]  /*1bb0*/  @!P2 MOV R3, 0x1800 ;  /* 0x000018000003a802 */ /* 0x000fe20000000f00 */
[----:B------:R-:W-:Y:S01]  /*1bc0*/  ULEA UR9, UR7, UR30, 0x3 ;  /* 0x0000001e07097291 */ /* 0x000fe2000f8e18ff */
[----:B--2---:R-:W-:Y:S11]  /*1bd0*/  @P0 BRA `(.L_x_19) ;  /* 0x0000000000100947 */ /* 0x004ff60003800000 */
[----:B------:R-:W-:Y:S04]  /*1be0*/  MOV R4, UR26 ;  /* 0x0000001a00047c02 */ /* 0x000fe80008000f00 */
[----:B------:R-:W-:Y:S04]  /*1bf0*/  SHF.L.U32 R4, R4, 0x1f, RZ ;  /* 0x0000001f04047819 */ /* 0x000fe800000006ff */
[----:B------:R-:W2:Y:S02]  /*1c00*/  SYNCS.PHASECHK.TRANS64.TRYWAIT P0, [UR9+0x110], R4 ;  /* 0x00011004ff0075a7 */ /* 0x000ea40008001109 */
[----:B--2---:R-:W-:Y:S05]  /*1c10*/  @!P0 BRA `(.L_x_20) ;  /* 0x0000006800c88947 */ /* 0x004fea0003800000 */
.L_x_19:
[----:B------:R3:W-:Y:S01]  /*1c20*/  @!P2 SYNCS.ARRIVE.TRANS64 RZ, [UR9], R3 ;  /* 0x00000003ffffa9a7 */ /* 0x0007e20008000009 */
[----:B------:R-:W-:Y:S04]  /*1c30*/  BSSY.RECONVERGENT B0, `(.L_x_21) ;  /* 0x0000003000007945 */ /* 0x000fe80003800200 */
[----:B------:R-:W-:Y:S05]  /*1c40*/  @P3 BRA `(.L_x_22) ;  /* 0x0000000000043947 */ /* 0x000fea0003800000 */
[----:B-1--4-:R-:W-:Y:S05]  /*1c50*/  BPT.TRAP 0x1 ;  /* 0x000000040000795c */ /* 0x012fea0000300000 */
.L_x_22:
[----:B-1--4-:R-:W-:Y:S05]  /*1c60*/  BSYNC.RECONVERGENT B0 ;  /* 0x0000000000007941 */ /* 0x012fea0003800200 */
.L_x_21:
[----:B------:R-:W-:Y:S02]  /*1c70*/  UIADD3 UR8, UPT, UPT, UR7, 0x1, URZ ;  /* 0x0000000107087890 */ /* 0x000fe4000fffe0ff */
[----:B------:R-:W-:Y:S02]  /*1c80*/  UIMAD UR15, UR20, UR23, UR4 ;  /* 0x00000017140f72a4 */ /* 0x000fe4000f8e0204 */
[----:B------:R-:W-:Y:S02]  /*1c90*/  UISETP.NE.AND UP0, UPT, UR8, 0x22, UPT ;  /* 0x000000220800788c */ /* 0x000fe4000bf05270 */
[----:B------:R-:W-:Y:S02]  /*1ca0*/  ULEA UR17, UR7, UR30, 0xc ;  /* 0x0000001e07117291 */ /* 0x000fe4000f8e60ff */
[----:B------:R-:W-:Y:S02]  /*1cb0*/  USEL UR10, URZ, 0x1, UP0 ;  /* 0x00000001ff0a7887 */ /* 0x000fe40008000000 */
[----:B------:R-:W-:Y:S02]  /*1cc0*/  USEL UR31, UR8, URZ, UP0 ;  /* 0x000000ff081f7287 */ /* 0x000fe40008000000 */
[----:B------:R-:W-:Y:S02]  /*1cd0*/  ULOP3.LUT UR26, UR26, UR10, URZ, 0x3c, !UPT ;  /* 0x0000000a1a1a7292 */ /* 0x000fe4000f8e3cff */
[----:B------:R-:W-:Y:S02]  /*1ce0*/  ULEA UR8, UR31, UR30, 0x3 ;  /* 0x0000001e1f087291 */ /* 0x000fe4000f8e18ff */
[----:B------:R-:W-:Y:S02]  /*1cf0*/  ULEA UR16, UR7, UR30, 0xb ;  /* 0x0000001e07107291 */ /* 0x000fe4000f8e58ff */
[----:B------:R-:W-:Y:S01]  /*1d00*/  UIADD3 UR34, UP0, UPT, UR42, 0x80, URZ ;  /* 0x000000802a227890 */ /* 0x000fe2000ff1e0ff */
[----:B--2---:R-:W-:Y:S01]  /*1d10*/  MOV R0, UR26 ;  /* 0x0000001a00007c02 */ /* 0x004fe20008000f00 */
[----:B------:R-:W-:Y:S02]  /*1d20*/  USHF.L.U32 UR10, UR27, 0x5, URZ ;  /* 0x000000051b0a7899 */ /* 0x000fe400080006ff */
[----:B------:R-:W-:Y:S01]  /*1d30*/  UIADD3.X UR35, UPT, UPT, URZ, UR43, URZ, UP0, !UPT ;  /* 0x0000002bff237290 */ /* 0x000fe200087fe4ff */
[----:B------:R-:W-:Y:S01]  /*1d40*/  SHF.L.U32 R0, R0, 0x1f, RZ ;  /* 0x0000001f00007819 */ /* 0x000fe200000006ff */
[----:B------:R-:W-:Y:S02]  /*1d50*/  UIADD3 UR32, UP3, UPT, UR42, 0x200, URZ ;  /* 0x000002002a207890 */ /* 0x000fe4000ff7e0ff */
[----:B------:R-:W-:Y:S01]  /*1d60*/  UIADD3 UR16, UPT, UPT, UR16, 0x26600, URZ ;  /* 0x0002660010107890 */ /* 0x000fe2000fffe0ff */
[----:B------:R1:W2:Y:S01]  /*1d70*/  SYNCS.PHASECHK.TRANS64.TRYWAIT P0, [UR8+0x110], R0 ;  /* 0x00011000ff0075a7 */ /* 0x0002a20008001108 */
[----:B------:R-:W-:Y:S02]  /*1d80*/  UIMAD UR8, UR21, UR24, UR5 ;  /* 0x00000018150872a4 */ /* 0x000fe4000f8e0205 */
[----:B------:R-:W-:Y:S02]  /*1d90*/  UIMAD UR7, UR22, UR25, UR6 ;  /* 0x00000019160772a4 */ /* 0x000fe4000f8e0206 */
[----:B------:R-:W-:Y:S02]  /*1da0*/  ULEA UR15, UR8, UR15, 0x5 ;  /* 0x0000000f080f7291 */ /* 0x000fe4000f8e28ff */
[----:B------:R-:W-:Y:S02]  /*1db0*/  UIADD3 UR8, UPT, UPT, UR17, 0x4600, URZ ;  /* 0x0000460011087890 */ /* 0x000fe4000fffe0ff */
[----:B------:R-:W-:Y:S02]  /*1dc0*/  ULEA UR7, UR7, UR15, 0xa ;  /* 0x0000000f07077291 */ /* 0x000fe4000f8e50ff */
[----:B------:R-:W-:Y:S02]  /*1dd0*/  UIADD3.X UR33, UPT, UPT, URZ, UR43, URZ, UP3, !UPT ;  /* 0x0000002bff217290 */ /* 0x000fe40009ffe4ff */
[----:B------:R-:W-:Y:S02]  /*1de0*/  UPRMT UR7, UR7, 0x5410, URZ ;  /* 0x0000541007077896 */ /* 0x000fe400080000ff */
[----:B------:R-:W-:Y:S02]  /*1df0*/  UIADD3 UR37, UPT, UPT, UR20, 0x1, URZ ;  /* 0x0000000114257890 */ /* 0x000fe4000fffe0ff */
[----:B------:R-:W-:Y:S02]  /*1e00*/  UIADD3 UR29, UPT, UPT, UR21, 0x1, URZ ;  /* 0x00000001151d7890 */ /* 0x000fe4000fffe0ff */
[----:B------:R-:W-:Y:S02]  /*1e10*/  UISETP.NE.AND UP2, UPT, UR37, UR45, UPT ;  /* 0x0000002d2500728c */ /* 0x000fe4000bf45270 */
[----:B------:R-:W-:Y:S01]  /*1e20*/  UIADD3 UR28, UPT, UPT, UR22, 0x1, URZ ;  /* 0x00000001161c7890 */ /* 0x000fe2000fffe0ff */
[----:B------:R4:W-:Y:S01]  /*1e30*/  UTMALDG.5D.IM2COL [UR8], [UR34], UR7 ;  /* 0x00000008220073b4 */ /* 0x0009e20008060007 */
[----:B------:R-:W-:Y:S01]  /*1e40*/  UIADD3 UR36, UPT, UPT, UR36, 0x1, URZ ;  /* 0x0000000124247890 */ /* 0x000fe2000fffe0ff */
[----:B------:R-:W-:Y:S01]  /*1e50*/  UMOV UR46, 0x0 ;  /* 0x00000000002e7882 */ /* 0x000fe20000000000 */
[----:B------:R-:W-:Y:S01]  /*1e60*/  UMOV UR47, 0x10000000 ;  /* 0x10000000002f7882 */ /* 0x000fe20000000000 */
[----:B------:R-:W-:Y:S01]  /*1e70*/  UMOV UR17, UR9 ;  /* 0x0000000900117c82 */ /* 0x000fe20008000000 */
[----:B------:R-:W-:Y:S03]  /*1e80*/  UMOV UR18, UR10 ;  /* 0x0000000a00127c82 */ /* 0x000fe60008000000 */
[----:B------:R-:W-:Y:S01]  /*1e90*/  @UP2 UIADD3 UR29, UPT, UPT, UR21, URZ, URZ ;  /* 0x000000ff151d2290 */ /* 0x000fe2000fffe0ff */
[----:B------:R3:W-:Y:S03]  /*1ea0*/  UTMALDG.5D [UR16], [UR32], desc[UR46] ;  /* 0x00002e10200075b4 */ /* 0x0007e60008021000 */
[----:B------:R-:W-:Y:S11]  /*1eb0*/  UISETP.NE.AND UP1, UPT, UR29, UR40, UPT ;  /* 0x000000281d00728c */ /* 0x000ff6000bf25270 */
[----:B------:R-:W-:Y:S04]  /*1ec0*/  @UP1 UIADD3 UR28, UPT, UPT, UR22, URZ, URZ ;  /* 0x000000ff161c1290 */ /* 0x000fe8000fffe0ff */
[----:B------:R-:W-:Y:S02]  /*1ed0*/  UISETP.NE.AND UP0, UPT, UR28, UR41, UPT ;  /* 0x000000291c00728c */ /* 0x000fe4000bf05270 */
[----:B----4-:R-:W-:Y:S09]  /*1ee0*/  UIADD3 UR8, UPT, UPT, UR27, 0x1, URZ ;  /* 0x000000011b087890 */ /* 0x010ff2000fffe0ff */
[----:B------:R-:W-:Y:S01]  /*1ef0*/  @UP0 UIADD3 UR8, UPT, UPT, UR27, URZ, URZ ;  /* 0x000000ff1b080290 */ /* 0x000fe2000fffe0ff */
[----:B------:R-:W-:Y:S06]  /*1f00*/  UMOV UR7, UR31 ;  /* 0x0000001f00077c82 */ /* 0x000fec0008000000 */
[----:B------:R-:W-:Y:S01]  /*1f10*/  UMOV UR27, UR8 ;  /* 0x00000008001b7c82 */ /* 0x000fe20008000000 */
[----:B---3--:R-:W-:Y:S02]  /*1f20*/  USEL UR22, UR28, URZ, UP0 ;  /* 0x000000ff1c167287 */ /* 0x008fe40008000000 */
[----:B------:R-:W-:Y:S02]  /*1f30*/  UISETP.NE.AND UP0, UPT, UR36, UR38, UPT ;  /* 0x000000262400728c */ /* 0x000fe4000bf05270 */
[----:B------:R-:W-:Y:S02]  /*1f40*/  USEL UR20, UR37, URZ, UP2 ;  /* 0x000000ff25147287 */ /* 0x000fe40009000000 */
[----:B------:R-:W-:Y:S05]  /*1f50*/  USEL UR21, UR29, URZ, UP1 ;  /* 0x000000ff1d157287 */ /* 0x000fea0008800000 */
[----:B-1----:R-:W-:Y:S07]  /*1f60*/  BRA.U UP0, `(.L_x_23) ;  /* 0xfffffffd00107547 */ /* 0x002fee000b83ffff */
.L_x_18:
[----:B------:R-:W-:Y:S01]  /*1f70*/  ULEA UR4, UR31, UR30, 0x3 ;  /* 0x0000001e1f047291 */ /* 0x000fe2000f8e18ff */
[----:B-1----:R-:W-:Y:S01]  /*1f80*/  MOV R0, UR26 ;  /* 0x0000001a00007c02 */ /* 0x002fe20008000f00 */
[----:B------:R-:W-:Y:S01]  /*1f90*/  @!P1 SYNCS.ARRIVE.TRANS64.A1T0 RZ, [UR30+0x238], RZ ;  /* 0x000238ffffff99a7 */ /* 0x000fe2000810001e */
[----:B------:R-:W-:Y:S02]  /*1fa0*/  UISETP.GE.AND UP0, UPT, UR50, 0x1, UPT ;  /* 0x000000013200788c */ /* 0x000fe4000bf06270 */
[----:B------:R-:W-:-:S04]  /*1fb0*/  SHF.L.U32 R0, R0, 0x1f, RZ ;  /* 0x0000001f00007819 */ /* 0x000fc800000006ff */
[----:B--2---:R1:W2:Y:S03]  /*1fc0*/  SYNCS.PHASECHK.TRANS64.TRYWAIT P0, [UR4+0x110], R0 ;  /* 0x00011000ff0075a7 */ /* 0x0042a60008001104 */
[----:B------:R-:W-:Y:S05]  /*1fd0*/  BRA.U !UP0, `(.L_x_24) ;  /* 0x0000000508907547 */ /* 0x000fea000b800000 */
[----:B------:R-:W3:Y:S01]  /*1fe0*/  LDCU.128 UR8, c[0x0][0x480] ;  /* 0x00009000ff0877ac */ /* 0x000ee20008000c00 */
[----:B------:R-:W4:Y:S01]  /*1ff0*/  LDCU.128 UR32, c[0x0][0x490] ;  /* 0x00009200ff2077ac */ /* 0x000f220008000c00 */
[----:B------:R-:W1:Y:S01]  /*2000*/  LDCU.64 UR28, c[0x0][0x4c0] ;  /* 0x00009800ff1c77ac */ /* 0x000e620008000a00 */
[----:B------:R-:W1:Y:S01]  /*2010*/  LDCU UR13, c[0x0][0x4c8] ;  /* 0x00009900ff0d77ac */ /* 0x000e620008000800 */
[----:B------:R-:W1:Y:S01]  /*2020*/  LDCU.64 UR16, c[0x0][0x4f0] ;  /* 0x00009e00ff1077ac */ /* 0x000e620008000a00 */
[----:B---3--:R-:W-:Y:S02]  /*2030*/  UIMAD.WIDE.U32 UR4, UR44, UR9, URZ ;  /* 0x000000092c0472a5 */ /* 0x008fe4000f8e00ff */
[----:B------:R-:W-:Y:S02]  /*2040*/  UISETP.NE.AND UP0, UPT, UR8, 0x1, UPT ;  /* 0x000000010800788c */ /* 0x000fe4000bf05270 */
[----:B------:R-:W-:Y:S01]  /*2050*/  USHF.R.U32.HI UR5, URZ, UR10, UR5 ;  /* 0x0000000aff057299 */ /* 0x000fe20008011605 */
[----:B------:R-:W3:Y:S03]  /*2060*/  LDCU UR9, c[0x0][0x4a0] ;  /* 0x00009400ff0977ac */ /* 0x000ee60008000800 */
[----:B------:R-:W-:-:S02]  /*2070*/  USEL UR5, UR44, UR5, !UP0 ;  /* 0x000000052c057287 */ /* 0x000fc4000c000000 */
[----:B------:R-:W-:Y:S02]  /*2080*/  UISETP.NE.AND UP0, UPT, UR11, 0x1, UPT ;  /* 0x000000010b00788c */ /* 0x000fe4000bf05270 */
[----:B----4-:R-:W-:Y:S01]  /*2090*/  UIMAD.WIDE.U32 UR6, UR5, UR32, URZ ;  /* 0x00000020050672a5 */ /* 0x010fe2000f8e00ff */
[----:B------:R-:W1:Y:S01]  /*20a0*/  LDCU UR10, c[0x0][0x4ec] ;  /* 0x00009d80ff0a77ac */ /* 0x000e620008000800 */
[----:B------:R-:W4:Y:S05]  /*20b0*/  LDCU UR46, c[0x0][0x38c] ;  /* 0x00007180ff2e77ac */ /* 0x000f2a0008000800 */
[----:B------:R-:W-:Y:S01]  /*20c0*/  UMOV UR4, UR7 ;  /* 0x0000000700047c82 */ /* 0x000fe20008000000 */
[----:B------:R-:W1:Y:S01]  /*20d0*/  LDCU UR23, c[0x0][0x4cc] ;  /* 0x00009980ff1777ac */ /* 0x000e620008000800 */
[----:B------:R-:W-:Y:S01]  /*20e0*/  USHF.R.U32.HI UR4, URZ, UR33, UR4 ;  /* 0x00000021ff047299 */ /* 0x000fe20008011604 */
[----:B------:R-:W1:Y:S03]  /*20f0*/  LDCU.64 UR40, c[0x0][0x390] ;  /* 0x00007200ff2877ac */ /* 0x000e660008000a00 */
[----:B------:R-:W-:-:S02]  /*2100*/  USEL UR4, UR5, UR4, !UP0 ;  /* 0x0000000405047287 */ /* 0x000fc4000c000000 */
[----:B------:R-:W-:Y:S02]  /*2110*/  UISETP.NE.AND UP0, UPT, UR34, 0x1, UPT ;  /* 0x000000012200788c */ /* 0x000fe4000bf05270 */
[----:B------:R-:W-:Y:S01]  /*2120*/  UIMAD.WIDE.U32 UR6, UR4, UR35, URZ ;  /* 0x00000023040672a5 */ /* 0x000fe2000f8e00ff */
[----:B------:R-:W1:Y:S01]  /*2130*/  LDCU.64 UR24, c[0x0][0x4d0] ;  /* 0x00009a00ff1877ac */ /* 0x000e620008000a00 */
[----:B------:R-:W-:-:S05]  /*2140*/  UIADD3 UR38, UPT, UPT, UR50, UR38, URZ ;  /* 0x0000002632267290 */ /* 0x000fca000fffe0ff */
[----:B------:R-:W-:Y:S01]  /*2150*/  UMOV UR6, UR7 ;  /* 0x0000000700067c82 */ /* 0x000fe20008000000 */
[----:B------:R-:W-:Y:S02]  /*2160*/  UIADD3 UR7, UPT, UPT, -UR5, URZ, URZ ;  /* 0x000000ff05077290 */ /* 0x000fe4000fffe1ff */
[----:B---3--:R-:W-:Y:S02]  /*2170*/  USHF.R.U32.HI UR6, URZ, UR9, UR6 ;  /* 0x00000009ff067299 */ /* 0x008fe40008011606 */
[----:B------:R-:W-:Y:S02]  /*2180*/  UIMAD UR7, UR8, UR7, UR44 ;  /* 0x00000007080772a4 */ /* 0x000fe4000f8e022c */
[----:B------:R-:W-:Y:S02]  /*2190*/  USEL UR14, UR4, UR6, !UP0 ;  /* 0x00000006040e7287 */ /* 0x000fe4000c000000 */
[----:B------:R-:W-:Y:S02]  /*21a0*/  UIADD3 UR6, UPT, UPT, -UR4, URZ, URZ ;  /* 0x000000ff04067290 */ /* 0x000fe4000fffe1ff */
[----:B------:R-:W-:-:S02]  /*21b0*/  UIADD3 UR9, UPT, UPT, -UR14, URZ, URZ ;  /* 0x000000ff0e097290 */ /* 0x000fc4000fffe1ff */
[----:B------:R-:W-:Y:S02]  /*21c0*/  UIMAD UR12, UR11, UR6, UR5 ;  /* 0x000000060b0c72a4 */ /* 0x000fe4000f8e0205 */
[----:B------:R-:W-:Y:S02]  /*21d0*/  UIMAD UR9, UR34, UR9, UR4 ;  /* 0x00000009220972a4 */ /* 0x000fe4000f8e0204 */
[----:B-1----:R-:W-:Y:S01]  /*21e0*/  UIMAD UR11, UR7, UR28, UR10 ;  /* 0x0000001c070b72a4 */ /* 0x002fe2000f8e020a */
[----:B------:R-:W1:Y:S02]  /*21f0*/  LDCU.64 UR4, c[0x0][0x4f8] ;  /* 0x00009f00ff0477ac */ /* 0x000e640008000a00 */
[----:B------:R-:W3:Y:S01]  /*2200*/  LDCU UR6, c[0x0][0x500] ;  /* 0x0000a000ff0677ac */ /* 0x000ee20008000800 */
[----:B------:R-:W-:Y:S02]  /*2210*/  UIMAD UR12, UR12, UR29, UR16 ;  /* 0x0000001d0c0c72a4 */ /* 0x000fe4000f8e0210 */
[----:B------:R-:W-:Y:S01]  /*2220*/  UIMAD UR13, UR9, UR13, UR17 ;  /* 0x0000000d090d72a4 */ /* 0x000fe2000f8e0211 */
[----:B------:R-:W-:Y:S01]  /*2230*/  UMOV UR37, UR50 ;  /* 0x0000003200257c82 */ /* 0x000fe20008000000 */
[----:B----4-:R-:W-:-:S10]  /*2240*/  UMOV UR7, UR31 ;  /* 0x0000001f00077c82 */ /* 0x010fd40008000000 */
.L_x_29:
[----:B------:R-:W-:Y:S01]  /*2250*/  @!P2 MOV R3, 0x1800 ;  /* 0x000018000003a802 */ /* 0x000fe20000000f00 */
[----:B------:R-:W-:Y:S01]  /*2260*/  ULEA UR9, UR7, UR30, 0x3 ;  /* 0x0000001e07097291 */ /* 0x000fe2000f8e18ff */
[----:B--2---:R-:W-:Y:S11]  /*2270*/  @P0 BRA `(.L_x_25) ;  /* 0x0000000000100947 */ /* 0x004ff60003800000 */
[----:B------:R-:W-:Y:S04]  /*2280*/  MOV R4, UR26 ;  /* 0x0000001a00047c02 */ /* 0x000fe80008000f00 */
[----:B------:R-:W-:Y:S04]  /*2290*/  SHF.L.U32 R4, R4, 0x1f, RZ ;  /* 0x0000001f04047819 */ /* 0x000fe800000006ff */
[----:B------:R-:W2:Y:S02]  /*22a0*/  SYNCS.PHASECHK.TRANS64.TRYWAIT P0, [UR9+0x110], R4 ;  /* 0x00011004ff0075a7 */ /* 0x000ea40008001109 */
[----:B--2---:R-:W-:Y:S05]  /*22b0*/  @!P0 BRA `(.L_x_26) ;  /* 0x0000006400388947 */ /* 0x004fea0003800000 */
.L_x_25:
[----:B------:R4:W-:Y:S01]  /*22c0*/  @!P2 SYNCS.ARRIVE.TRANS64 RZ, [UR9], R3 ;  /* 0x00000003ffffa9a7 */ /* 0x0009e20008000009 */
[----:B------:R-:W-:Y:S04]  /*22d0*/  BSSY.RECONVERGENT B0, `(.L_x_27) ;  /* 0x0000003000007945 */ /* 0x000fe80003800200 */
[----:B------:R-:W-:Y:S05]  /*22e0*/  @P3 BRA `(.L_x_28) ;  /* 0x0000000000043947 */ /* 0x000fea0003800000 */
[----:B-1-3--:R-:W-:Y:S05]  /*22f0*/  BPT.TRAP 0x1 ;  /* 0x000000040000795c */ /* 0x00afea0000300000 */
.L_x_28:
[----:B-1-3--:R-:W-:Y:S05]  /*2300*/  BSYNC.RECONVERGENT B0 ;  /* 0x0000000000007941 */ /* 0x00afea0003800200 */
.L_x_27:
[----:B------:R-:W-:Y:S02]  /*2310*/  UIADD3 UR8, UPT, UPT, UR7, 0x1, URZ ;  /* 0x0000000107087890 */ /* 0x000fe4000fffe0ff */
[----:B------:R-:W-:Y:S02]  /*2320*/  UIMAD UR16, UR20, UR23, UR4 ;  /* 0x00000017141072a4 */ /* 0x000fe4000f8e0204 */
[----:B------:R-:W-:Y:S02]  /*2330*/  UISETP.NE.AND UP0, UPT, UR8, 0x22, UPT ;  /* 0x000000220800788c */ /* 0x000fe4000bf05270 */
[----:B------:R-:W-:Y:S02]  /*2340*/  UIMAD UR15, UR21, UR24, UR5 ;  /* 0x00000018150f72a4 */ /* 0x000fe4000f8e0205 */
[----:B------:R-:W-:Y:S02]  /*2350*/  USEL UR10, URZ, 0x1, UP0 ;  /* 0x00000001ff0a7887 */ /* 0x000fe40008000000 */
[----:B------:R-:W-:Y:S02]  /*2360*/  USEL UR31, UR8, URZ, UP0 ;  /* 0x000000ff081f7287 */ /* 0x000fe40008000000 */
[----:B------:R-:W-:Y:S02]  /*2370*/  ULOP3.LUT UR26, UR26, UR10, URZ, 0x3c, !UPT ;  /* 0x0000000a1a1a7292 */ /* 0x000fe4000f8e3cff */
[----:B------:R-:W-:Y:S02]  /*2380*/  ULEA UR8, UR31, UR30, 0x3 ;  /* 0x0000001e1f087291 */ /* 0x000fe4000f8e18ff */
[----:B------:R-:W-:Y:S02]  /*2390*/  ULEA UR18, UR7, UR30, 0xb ;  /* 0x0000001e07127291 */ /* 0x000fe4000f8e58ff */
[----:B------:R-:W-:Y:S01]  /*23a0*/  ULEA UR15, UR15, UR16, 0x5 ;  /* 0x000000100f0f7291 */ /* 0x000fe2000f8e28ff */
[----:B--2---:R-:W-:Y:S01]  /*23b0*/  MOV R0, UR26 ;  /* 0x0000001a00007c02 */ /* 0x004fe20008000f00 */
[----:B------:R-:W-:Y:S02]  /*23c0*/  UIADD3 UR34, UP0, UPT, UR42, 0x80, URZ ;  /* 0x000000802a227890 */ /* 0x000fe4000ff1e0ff */
[----:B------:R-:W-:Y:S01]  /*23d0*/  USHF.L.U32 UR10, UR27, 0x5, URZ ;  /* 0x000000051b0a7899 */ /* 0x000fe200080006ff */
[----:B------:R-:W-:Y:S01]  /*23e0*/  SHF.L.U32 R0, R0, 0x1f, RZ ;  /* 0x0000001f00007819 */ /* 0x000fe200000006ff */
[----:B------:R-:W-:Y:S02]  /*23f0*/  UIADD3.X UR35, UPT, UPT, URZ, UR43, URZ, UP0, !UPT ;  /* 0x0000002bff237290 */ /* 0x000fe400087fe4ff */
[----:B------:R-:W-:Y:S01]  /*2400*/  UIADD3 UR32, UP3, UPT, UR42, 0x200, URZ ;  /* 0x000002002a207890 */ /* 0x000fe2000ff7e0ff */
[----:B------:R1:W2:Y:S01]  /*2410*/  SYNCS.PHASECHK.TRANS64.TRYWAIT P0, [UR8+0x110], R0 ;  /* 0x00011000ff0075a7 */ /* 0x0002a20008001108 */
[----:B------:R-:W-:Y:S02]  /*2420*/  ULEA UR8, UR7, UR30, 0xc ;  /* 0x0000001e07087291 */ /* 0x000fe4000f8e60ff */
[----:B------:R-:W-:Y:S02]  /*2430*/  UIMAD UR7, UR22, UR25, UR6 ;  /* 0x00000019160772a4 */ /* 0x000fe4000f8e0206 */
[----:B------:R-:W-:Y:S02]  /*2440*/  UIADD3 UR8, UPT, UPT, UR8, 0x4600, URZ ;  /* 0x0000460008087890 */ /* 0x000fe4000fffe0ff */
[----:B------:R-:W-:Y:S02]  /*2450*/  ULEA UR7, UR7, UR15, 0xa ;  /* 0x0000000f07077291 */ /* 0x000fe4000f8e50ff */
[----:B------:R-:W-:Y:S02]  /*2460*/  UIADD3.X UR33, UPT, UPT, URZ, UR43, URZ, UP3, !UPT ;  /* 0x0000002bff217290 */ /* 0x000fe40009ffe4ff */
[----:B------:R-:W-:Y:S02]  /*2470*/  UPRMT UR7, UR7, 0x5410, URZ ;  /* 0x0000541007077896 */ /* 0x000fe400080000ff */
[----:B------:R-:W-:Y:S02]  /*2480*/  UIADD3 UR16, UPT, UPT, UR18, 0x26600, URZ ;  /* 0x0002660012107890 */ /* 0x000fe4000fffe0ff */
[----:B------:R-:W-:Y:S02]  /*2490*/  UIADD3 UR36, UPT, UPT, UR20, 0x1, URZ ;  /* 0x0000000114247890 */ /* 0x000fe4000fffe0ff */
[----:B------:R-:W-:Y:S02]  /*24a0*/  UIADD3 UR29, UPT, UPT, UR21, 0x1, URZ ;  /* 0x00000001151d7890 */ /* 0x000fe4000fffe0ff */
[----:B------:R-:W-:Y:S01]  /*24b0*/  UISETP.NE.AND UP2, UPT, UR36, UR46, UPT ;  /* 0x0000002e2400728c */ /* 0x000fe2000bf45270 */
[----:B------:R3:W-:Y:S01]  /*24c0*/  UTMALDG.5D.IM2COL [UR8], [UR34], UR7 ;  /* 0x00000008220073b4 */ /* 0x0007e20008060007 */
[----:B------:R-:W-:Y:S01]  /*24d0*/  UIADD3 UR28, UPT, UPT, UR22, 0x1, URZ ;  /* 0x00000001161c7890 */ /* 0x000fe2000fffe0ff */
[----:B------:R-:W-:Y:S01]  /*24e0*/  UMOV UR44, 0x0 ;  /* 0x00000000002c7882 */ /* 0x000fe20000000000 */
[----:B------:R-:W-:Y:S01]  /*24f0*/  UMOV UR45, 0x10000000 ;  /* 0x10000000002d7882 */ /* 0x000fe20000000000 */
[----:B------:R-:W-:Y:S01]  /*2500*/  UMOV UR17, UR9 ;  /* 0x0000000900117c82 */ /* 0x000fe20008000000 */
[----:B------:R-:W-:Y:S02]  /*2510*/  UMOV UR18, UR10 ;  /* 0x0000000a00127c82 */ /* 0x000fe40008000000 */
[----:B------:R4:W-:Y:S03]  /*2520*/  UTMALDG.5D [UR16], [UR32], desc[UR44] ;  /* 0x00002c10200075b4 */ /* 0x0009e60008021000 */
[----:B------:R-:W-:Y:S04]  /*2530*/  @UP2 UIADD3 UR29, UPT, UPT, UR21, URZ, URZ ;  /* 0x000000ff151d2290 */ /* 0x000fe8000fffe0ff */
[----:B------:R-:W-:Y:S11]  /*2540*/  UISETP.NE.AND UP1, UPT, UR29, UR40, UPT ;  /* 0x000000281d00728c */ /* 0x000ff6000bf25270 */
[----:B------:R-:W-:Y:S04]  /*2550*/  @UP1 UIADD3 UR28, UPT, UPT, UR22, URZ, URZ ;  /* 0x000000ff161c1290 */ /* 0x000fe8000fffe0ff */
[----:B------:R-:W-:Y:S02]  /*2560*/  UISETP.NE.AND UP0, UPT, UR28, UR41, UPT ;  /* 0x000000291c00728c */ /* 0x000fe4000bf05270 */
[----:B---3--:R-:W-:Y:S09]  /*2570*/  UIADD3 UR8, UPT, UPT, UR27, 0x1, URZ ;  /* 0x000000011b087890 */ /* 0x008ff2000fffe0ff */
[----:B------:R-:W-:Y:S02]  /*2580*/  @UP0 UIADD3 UR8, UPT, UPT, UR27, URZ, URZ ;  /* 0x000000ff1b080290 */ /* 0x000fe4000fffe0ff */
[----:B------:R-:W-:Y:S05]  /*2590*/  UIADD3 UR7, UPT, UPT, UR37, -0x1, URZ ;  /* 0xffffffff25077890 */ /* 0x000fea000fffe0ff */
[----:B------:R-:W-:Y:S01]  /*25a0*/  UMOV UR27, UR8 ;  /* 0x00000008001b7c82 */ /* 0x000fe20008000000 */
[----:B----4-:R-:W-:Y:S02]  /*25b0*/  USEL UR22, UR28, URZ, UP0 ;  /* 0x000000ff1c167287 */ /* 0x010fe40008000000 */
[----:B------:R-:W-:Y:S02]  /*25c0*/  UISETP.GT.U32.AND UP0, UPT, UR37, 0x1, UPT ;  /* 0x000000012500788c */ /* 0x000fe4000bf04070 */
[----:B------:R-:W-:Y:S02]  /*25d0*/  USEL UR20, UR36, URZ, UP2 ;  /* 0x000000ff24147287 */ /* 0x000fe40009000000 */
[----:B------:R-:W-:Y:S01]  /*25e0*/  USEL UR21, UR29, URZ, UP1 ;  /* 0x000000ff1d157287 */ /* 0x000fe20008800000 */
[----:B------:R-:W-:Y:S01]  /*25f0*/  UMOV UR37, UR7 ;  /* 0x0000000700257c82 */ /* 0x000fe20008000000 */
[----:B------:R-:W-:Y:S03]  /*2600*/  UMOV UR7, UR31 ;  /* 0x0000001f00077c82 */ /* 0x000fe60008000000 */
[----:B-1----:R-:W-:Y:S07]  /*2610*/  BRA.U UP0, `(.L_x_29) ;  /* 0xfffffffd000c7547 */ /* 0x002fee000b83ffff */
.L_x_24:
[----:B------:R-:W-:Y:S01]  /*2620*/  SHF.L.U32 R3, R2, 0x1f, RZ ;  /* 0x0000001f02037819 */ /* 0x000fe200000006ff */
[----:B------:R-:W-:-:S03]  /*2630*/  NOP ;  /* 0x0000000000007918 */ /* 0x000fc60000000000 */
[----:B--2---:R-:W2:Y:S02]  /*2640*/  SYNCS.PHASECHK.TRANS64.TRYWAIT P0, [UR30+0x240], R3 ;  /* 0x00024003ff0075a7 */ /* 0x004ea4000800111e */
[----:B--2---:R-:W-:Y:S05]  /*2650*/  @!P0 BRA `(.L_x_30) ;  /* 0x0000006000688947 */ /* 0x004fea0003800000 */
.L_x_121:
[----:B------:R-:W2:Y:S01]  /*2660*/  LDS.128 R4, [UR30+0x280] ;  /* 0x0002801eff047984 */ /* 0x000ea20008000c00 */
[----:B------:R-:W-:Y:S02]  /*2670*/  UIADD3 UR4, UPT, UPT, UR30, 0x248, URZ ;  /* 0x000002481e047890 */ /* 0x000fe4000fffe0ff */
[----:B------:R-:W-:Y:S01]  /*2680*/  UISETP.GE.AND UP0, UPT, UR39, 0x1, UPT ;  /* 0x000000012700788c */ /* 0x000fe2000bf06270 */
[----:B------:R-:W-:Y:S01]  /*2690*/  @!PT LDS RZ, [RZ] ;  /* 0x00000000fffff984 */ /* 0x000fe20000000800 */
[----:B------:R-:W-:Y:S01]  /*26a0*/  @!PT LDS RZ, [RZ] ;  /* 0x00000000fffff984 */ /* 0x000fe20000000800 */
[----:B------:R-:W-:Y:S01]  /*26b0*/  @!PT LDS RZ, [RZ] ;  /* 0x00000000fffff984 */ /* 0x000fe20000000800 */
[----:B------:R-:W-:Y:S01]  /*26c0*/  @!PT LDS RZ, [RZ] ;  /* 0x00000000fffff984 */ /* 0x000fe20000000800 */
[----:B------:R3:W-:Y:S06]  /*26d0*/  MEMBAR.ALL.CTA ;  /* 0x0000000000007992 */ /* 0x0007ec0000008000 */
[----:B---3--:R-:W3:Y:S01]  /*26e0*/  FENCE.VIEW.ASYNC.S ;  /* 0x00000000000073c6 */ /* 0x008ee20000000000 */
[----:B------:R-:W-:-:S09]  /*26f0*/  UPRMT UR4, URZ, 0x654, UR4 ;  /* 0x00000654ff047896 */ /* 0x000fd20008000004 */
[----:B---3--:R-:W-:Y:S01]  /*2700*/  SYNCS.ARRIVE.TRANS64.RED.A1T0 RZ, [UR4], RZ ;  /* 0x000000ffffff79a7 */ /* 0x008fe20008100404 */
[----:B--2---:R-:W-:-:S13]  /*2710*/  LOP3.LUT P0, RZ, R6, 0x1, RZ, 0xc0, !PT ;  /* 0x0000000106ff7812 */ /* 0x004fda000780c0ff */
[----:B------:R-:W-:Y:S01]  /*2720*/  VOTEU.ANY UP1, P0 ;  /* 0x0000000000ff7886 */ /* 0x000fe20000020100 */
[----:B------:R-:W-:-:S13]  /*2730*/  PLOP3.LUT P0, PT, PT, PT, UP1, 0x80, 0x8 ;  /* 0x000000000008781c */ /* 0x000fda0003f0f018 */
[----:B-1----:R-:W-:Y:S02]  /*2740*/  @P0 MOV R0, R4 ;  /* 0x0000000400000202 */ /* 0x002fe40000000f00 */
[----:B------:R-:W-:Y:S02]  /*2750*/  @P0 LOP3.LUT R4, R5, 0xffff, RZ, 0xc0, !PT ;  /* 0x0000ffff05040812 */ /* 0x000fe400078ec0ff */
[----:B------:R-:W-:Y:S02]  /*2760*/  @P0 R2UR UR6, R0 ;  /* 0x00000000000602ca */ /* 0x000fe400000e0000 */
[----:B------:R-:W-:-:S11]  /*2770*/  @P0 R2UR UR5, R4 ;  /* 0x00000000040502ca */ /* 0x000fd600000e0000 */
[----:B------:R-:W-:Y:S02]  /*2780*/  @UP1 UMOV UR49, UR6 ;  /* 0x0000000600311c82 */ /* 0x000fe40008000000 */
[----:B------:R-:W-:Y:S01]  /*2790*/  @UP1 UMOV UR48, UR5 ;  /* 0x0000000500301c82 */ /* 0x000fe20008000000 */
[----:B------:R-:W-:Y:S05]  /*27a0*/  BRA.U !UP0, `(.L_x_31) ;  /* 0x0000000108d47547 */ /* 0x000fea000b800000 */
[----:B------:R-:W1:Y:S01]  /*27b0*/  LDCU.128 UR16, c[0x0][0xc10] ;  /* 0x00018200ff1077ac */ /* 0x000e620008000c00 */
[----:B------:R-:W2:Y:S01]  /*27c0*/  LDCU UR20, c[0x0][0xc20] ;  /* 0x00018400ff1477ac */ /* 0x000ea20008000800 */
[----:B------:R-:W3:Y:S01]  /*27d0*/  LDCU UR13, c[0x0][0xc0c] ;  /* 0x00018180ff0d77ac */ /* 0x000ee20008000800 */
[----:B------:R-:W4:Y:S01]  /*27e0*/  LDCU.64 UR14, c[0x0][0xc28] ;  /* 0x00018500ff0e77ac */ /* 0x000f220008000a00 */
[----:B------:R-:W-:Y:S02]  /*27f0*/  UISETP.NE.AND UP3, UPT, UR39, 0x1, UPT ;  /* 0x000000012700788c */ /* 0x000fe4000bf65270 */
[----:B-1----:R-:W-:Y:S02]  /*2800*/  UIMAD.WIDE.U32 UR4, UR51, UR19, URZ ;  /* 0x00000013330472a5 */ /* 0x002fe4000f8e00ff */
[----:B------:R-:W-:Y:S02]  /*2810*/  UIMAD.WIDE.U32 UR6, UR52, UR16, URZ ;  /* 0x00000010340672a5 */ /* 0x000fe4000f8e00ff */
[----:B------:R-:W-:-:S02]  /*2820*/  UISETP.NE.AND UP0, UPT, UR18, 0x1, UPT ;  /* 0x000000011200788c */ /* 0x000fc4000bf05270 */
[----:B------:R-:W-:Y:S01]  /*2830*/  UIMAD.WIDE.U32 UR10, UR48, UR19, URZ ;  /* 0x00000013300a72a5 */ /* 0x000fe2000f8e00ff */
[----:B------:R-:W-:Y:S01]  /*2840*/  UMOV UR4, UR5 ;  /* 0x0000000500047c82 */ /* 0x000fe20008000000 */
[----:B---3--:R-:W-:Y:S02]  /*2850*/  UISETP.NE.AND UP2, UPT, UR13, 0x1, UPT ;  /* 0x000000010d00788c */ /* 0x008fe4000bf45270 */
[----:B--2---:R-:W-:Y:S02]  /*2860*/  USHF.R.U32.HI UR5, URZ, UR20, UR4 ;  /* 0x00000014ff057299 */ /* 0x004fe40008011604 */
[----:B------:R-:W-:Y:S01]  /*2870*/  UIMAD.WIDE.U32 UR8, UR49, UR16, URZ ;  /* 0x00000010310872a5 */ /* 0x000fe2000f8e00ff */
[----:B------:R-:W-:Y:S01]  /*2880*/  UMOV UR4, UR7 ;  /* 0x0000000700047c82 */ /* 0x000fe20008000000 */
[----:B------:R-:W-:Y:S02]  /*2890*/  USEL UR5, UR51, UR5, !UP0 ;  /* 0x0000000533057287 */ /* 0x000fe4000c000000 */
[----:B------:R-:W-:-:S02]  /*28a0*/  USHF.R.U32.HI UR4, URZ, UR17, UR4 ;  /* 0x00000011ff047299 */ /* 0x000fc40008011604 */
[----:B----4-:R-:W-:Y:S02]  /*28b0*/  UIMAD.WIDE.U32 UR6, UR5, UR14, URZ ;  /* 0x0000000e050672a5 */ /* 0x010fe4000f8e00ff */
[----:B------:R-:W-:Y:S01]  /*28c0*/  USEL UR12, UR52, UR4, !UP2 ;  /* 0x00000004340c7287 */ /* 0x000fe2000d000000 */
[----:B------:R-:W-:Y:S02]  /*28d0*/  UMOV UR8, UR9 ;  /* 0x0000000900087c82 */ /* 0x000fe40008000000 */
[----:B------:R-:W-:Y:S01]  /*28e0*/  UMOV UR4, UR11 ;  /* 0x0000000b00047c82 */ /* 0x000fe20008000000 */
[----:B------:R-:W-:Y:S01]  /*28f0*/  UIMAD.WIDE.U32 UR10, UR12, UR14, URZ ;  /* 0x0000000e0c0a72a5 */ /* 0x000fe2000f8e00ff */
[----:B------:R-:W-:Y:S01]  /*2900*/  UMOV UR6, UR7 ;  /* 0x0000000700067c82 */ /* 0x000fe20008000000 */
[----:B------:R-:W-:Y:S02]  /*2910*/  USHF.R.U32.HI UR4, URZ, UR20, UR4 ;  /* 0x00000014ff047299 */ /* 0x000fe40008011604 */
[----:B------:R-:W-:-:S02]  /*2920*/  @UP3 USHF.R.U32.HI UR5, URZ, UR15, UR6 ;  /* 0x0000000fff053299 */ /* 0x000fc40008011606 */
[----:B------:R-:W-:Y:S01]  /*2930*/  USHF.R.U32.HI UR17, URZ, UR17, UR8 ;  /* 0x00000011ff117299 */ /* 0x000fe20008011608 */
[----:B------:R-:W-:Y:S01]  /*2940*/  UMOV UR6, UR11 ;  /* 0x0000000b00067c82 */ /* 0x000fe20008000000 */
[----:B------:R-:W-:Y:S02]  /*2950*/  USEL UR4, UR48, UR4, !UP0 ;  /* 0x0000000430047287 */ /* 0x000fe4000c000000 */
[----:B------:R-:W-:Y:S02]  /*2960*/  @UP3 USHF.R.U32.HI UR12, URZ, UR15, UR6 ;  /* 0x0000000fff0c3299 */ /* 0x000fe40008011606 */
[----:B------:R-:W-:Y:S02]  /*2970*/  UIMAD UR6, UR39, UR5, URZ ;  /* 0x00000005270672a4 */ /* 0x000fe4000f8e02ff */
[----:B------:R-:W-:Y:S02]  /*2980*/  USEL UR5, UR49, UR17, !UP2 ;  /* 0x0000001131057287 */ /* 0x000fe4000d000000 */
[----:B------:R-:W-:-:S02]  /*2990*/  UIMAD UR8, UR39, UR12, URZ ;  /* 0x0000000c270872a4 */ /* 0x000fc4000f8e02ff */
[----:B------:R-:W-:Y:S02]  /*29a0*/  UISETP.GE.AND UP0, UPT, UR4, UR6, UPT ;  /* 0x000000060400728c */ /* 0x000fe4000bf06270 */
[----:B------:R-:W-:Y:S02]  /*29b0*/  UIMAD.WIDE.U32 UR6, UR4, UR14, URZ ;  /* 0x0000000e040672a5 */ /* 0x000fe4000f8e00ff */
[----:B------:R-:W-:Y:S02]  /*29c0*/  UISETP.GE.OR UP0, UPT, UR5, UR8, UP0 ;  /* 0x000000080500728c */ /* 0x000fe40008706670 */
[----:B------:R-:W-:Y:S02]  /*29d0*/  UIMAD.WIDE.U32 UR8, UR5, UR14, URZ ;  /* 0x0000000e050872a5 */ /* 0x000fe4000f8e00ff */
[----:B------:R-:W-:Y:S01]  /*29e0*/  UIADD3 UR10, UPT, UPT, -UR4, URZ, URZ ;  /* 0x000000ff040a7290 */ /* 0x000fe2000fffe1ff */
[----:B------:R-:W-:Y:S02]  /*29f0*/  UMOV UR6, UR7 ;  /* 0x0000000700067c82 */ /* 0x000fe40008000000 */
[----:B------:R-:W-:-:S02]  /*2a00*/  USHF.R.U32.HI UR6, URZ, UR15, UR6 ;  /* 0x0000000fff067299 */ /* 0x000fc40008011606 */
[----:B------:R-:W-:Y:S02]  /*2a10*/  UIMAD UR10, UR18, UR10, UR48 ;  /* 0x0000000a120a72a4 */ /* 0x000fe4000f8e0230 */
[----:B------:R-:W-:Y:S01]  /*2a20*/  USEL UR6, UR4, UR6, !UP3 ;  /* 0x0000000604067287 */ /* 0x000fe2000d800000 */
[----:B------:R-:W-:Y:S01]  /*2a30*/  @!UP0 UMOV UR7, UR9 ;  /* 0x0000000900078c82 */ /* 0x000fe20008000000 */
[----:B------:R-:W-:Y:S02]  /*2a40*/  UIADD3 UR9, UPT, UPT, -UR5, URZ, URZ ;  /* 0x000000ff05097290 */ /* 0x000fe4000fffe1ff */
[----:B------:R-:W-:Y:S02]  /*2a50*/  @!UP0 USHF.R.U32.HI UR7, URZ, UR15, UR7 ;  /* 0x0000000fff078299 */ /* 0x000fe40008011607 */
[----:B------:R-:W-:Y:S02]  /*2a60*/  UIADD3 UR8, UPT, UPT, -UR6, URZ, URZ ;  /* 0x000000ff06087290 */ /* 0x000fe4000fffe1ff */
[----:B------:R-:W-:-:S02]  /*2a70*/  @!UP0 USEL UR7, UR5, UR7, !UP3 ;  /* 0x0000000705078287 */ /* 0x000fc4000d800000 */
[----:B------:R-:W-:Y:S02]  /*2a80*/  UIMAD UR8, UR39, UR8, UR4 ;  /* 0x00000008270872a4 */ /* 0x000fe4000f8e0204 */
[----:B------:R-:W-:Y:S02]  /*2a90*/  @!UP0 UIADD3 UR6, UPT, UPT, UR6, -UR7, URZ ;  /* 0x8000000706068290 */ /* 0x000fe4000fffe0ff */
[----:B------:R-:W-:Y:S02]  /*2aa0*/  @!UP0 UIMAD UR7, UR8, UR12, UR7 ;  /* 0x0000000c080782a4 */ /* 0x000fe4000f8e0207 */
[----:B------:R-:W-:Y:S02]  /*2ab0*/  @!UP0 UIMAD UR4, UR39, UR6, UR5 ;  /* 0x00000006270482a4 */ /* 0x000fe4000f8e0205 */
[----:B------:R-:W-:Y:S02]  /*2ac0*/  UIMAD UR6, UR13, UR9, UR49 ;  /* 0x000000090d0672a4 */ /* 0x000fe4000f8e0231 */
[----:B------:R-:W-:Y:S01]  /*2ad0*/  UIMAD UR48, UR4, UR18, UR10 ;  /* 0x00000012043072a4 */ /* 0x000fe2000f8e020a */
[----:B------:R-:W-:-:S02]  /*2ae0*/  @!UP0 UMOV UR5, UR7 ;  /* 0x0000000700058c82 */ /* 0x000fc40008000000 */
[----:B------:R-:W-:-:S12]  /*2af0*/  UIMAD UR49, UR5, UR13, UR6 ;  /* 0x0000000d053172a4 */ /* 0x000fd8000f8e0206 */
.L_x_31:
        /* <DEDUP_REMOVED lines=20> */
.L_x_32:
[----:B------:R-:W-:Y:S01]  /*2c40*/  R2UR UR5, R132 ;  /* 0x00000000840572ca */ /* 0x000fe200000e0000 */
[----:B------:R-:W-:Y:S01]  /*2c50*/  UMOV UR36, UR38 ;  /* 0x0000002600247c82 */ /* 0x000fe20008000000 */
[----:B------:R-:W-:Y:S02]  /*2c60*/  R2UR UR4, R131 ;  /* 0x00000000830472ca */ /* 0x000fe400000e0000 */
[----:B------:R-:W-:Y:S02]  /*2c70*/  PLOP3.LUT P1, PT, PT, PT, PT, 0x80, 0x8 ;  /* 0x000000000008781c */ /* 0x000fe40003f2f070 */
[----:B------:R-:W-:-:S07]  /*2c80*/  LOP3.LUT R2, R2, 0x1, RZ, 0x3c, !PT ;  /* 0x0000000102027812 */ /* 0x000fce00078e3cff */
[----:B------:R-:W-:Y:S02]  /*2c90*/  UIADD3 UR44, UPT, UPT, UR49, UR5, URZ ;  /* 0x00000005312c7290 */ /* 0x000fe4000fffe0ff */
[----:B------:R-:W-:Y:S01]  /*2ca0*/  UIADD3 UR45, UPT, UPT, UR48, UR4, URZ ;  /* 0x00000004302d7290 */ /* 0x000fe2000fffe0ff */
[----:B------:R-:W-:Y:S11]  /*2cb0*/  BRA.U UP1, `(.L_x_33) ;  /* 0xffffffe901d87547 */ /* 0x000ff6000b83ffff */
[----:B------:R-:W-:Y:S01]  /*2cc0*/  UIADD3 UR30, UPT, UPT, UR30, 0x110, URZ ;  /* 0x000001101e1e7890 */ /* 0x000fe2000fffe0ff */
[----:B------:R-:W-:-:S03]  /*2cd0*/  MOV R2, UR26 ;  /* 0x0000001a00027c02 */ /* 0x000fc60008000f00 */
[----:B------:R-:W-:Y:S01]  /*2ce0*/  ULEA UR4, UR31, UR30, 0x3 ;  /* 0x0000001e1f047291 */ /* 0x000fe2000f8e18ff */
[----:B------:R-:W-:-:S08]  /*2cf0*/  SHF.L.U32 R2, R2, 0x1f, RZ ;  /* 0x0000001f02027819 */ /* 0x000fd000000006ff */
[----:B------:R-:W1:Y:S02]  /*2d00*/  SYNCS.PHASECHK.TRANS64.TRYWAIT P0, [UR4], R2 ;  /* 0x00000002ff0075a7 */ /* 0x000e640008001104 */
[----:B-1----:R-:W-:Y:S05]  /*2d10*/  @!P0 BRA `(.L_x_34) ;  /* 0x0000005800d08947 */ /* 0x002fea0003800000 */
.L_x_123:
[----:B------:R-:W-:-:S04]  /*2d20*/  UIADD3 UR4, UPT, UPT, UR31, 0x1, URZ ;  /* 0x000000011f047890 */ /* 0x000fc8000fffe0ff */
[----:B------:R-:W-:-:S04]  /*2d30*/  UISETP.NE.AND UP0, UPT, UR4, 0x22, UPT ;  /* 0x000000220400788c */ /* 0x000fc8000bf05270 */
[----:B------:R-:W-:Y:S02]  /*2d40*/  USEL UR5, URZ, 0x1, UP0 ;  /* 0x00000001ff057887 */ /* 0x000fe40008000000 */
[----:B------:R-:W-:Y:S02]  /*2d50*/  USEL UR4, UR4, URZ, UP0 ;  /* 0x000000ff04047287 */ /* 0x000fe40008000000 */
[----:B------:R-:W-:Y:S02]  /*2d60*/  ULOP3.LUT UR6, UR26, UR5, URZ, 0x3c, !UPT ;  /* 0x000000051a067292 */ /* 0x000fe4000f8e3cff */
[----:B------:R-:W-:-:S04]  /*2d70*/  ULEA UR5, UR4, UR30, 0x3 ;  /* 0x0000001e04057291 */ /* 0x000fc8000f8e18ff */
[----:B-1----:R-:W-:-:S04]  /*2d80*/  MOV R2, UR6 ;  /* 0x0000000600027c02 */ /* 0x002fc80008000f00 */
[----:B------:R-:W-:-:S04]  /*2d90*/  SHF.L.U32 R2, R2, 0x1f, RZ ;  /* 0x0000001f02027819 */ /* 0x000fc800000006ff */
[----:B------:R-:W1:Y:S02]  /*2da0*/  SYNCS.PHASECHK.TRANS64.TRYWAIT P0, [UR5], R2 ;  /* 0x00000002ff0075a7 */ /* 0x000e640008001105 */
[----:B-1----:R-:W-:Y:S05]  /*2db0*/  @!P0 BRA `(.L_x_35) ;  /* 0x0000005800c08947 */ /* 0x002fea0003800000 */
.L_x_125:
        /* <DEDUP_REMOVED lines=10> */
.L_x_127:
        /* <DEDUP_REMOVED lines=10> */
.L_x_129:
        /* <DEDUP_REMOVED lines=10> */
.L_x_131:
        /* <DEDUP_REMOVED lines=10> */
.L_x_133:
        /* <DEDUP_REMOVED lines=10> */
.L_x_135:
        /* <DEDUP_REMOVED lines=10> */
.L_x_137:
        /* <DEDUP_REMOVED lines=10> */
.L_x_139:
        /* <DEDUP_REMOVED lines=10> */
.L_x_141:
        /* <DEDUP_REMOVED lines=10> */
.L_x_143:
        /* <DEDUP_REMOVED lines=10> */
.L_x_145:
        /* <DEDUP_REMOVED lines=10> */
.L_x_147:
        /* <DEDUP_REMOVED lines=10> */
.L_x_149:
        /* <DEDUP_REMOVED lines=10> */
.L_x_151:
        /* <DEDUP_REMOVED lines=10> */
.L_x_153:
        /* <DEDUP_REMOVED lines=10> */
.L_x_155:
        /* <DEDUP_REMOVED lines=10> */
.L_x_157:
        /* <DEDUP_REMOVED lines=10> */
.L_x_159:
        /* <DEDUP_REMOVED lines=10> */
.L_x_161:
        /* <DEDUP_REMOVED lines=10> */
.L_x_163:
        /* <DEDUP_REMOVED lines=10> */
.L_x_165:
        /* <DEDUP_REMOVED lines=10> */
.L_x_167:
        /* <DEDUP_REMOVED lines=10> */
.L_x_169:
        /* <DEDUP_REMOVED lines=10> */
.L_x_171:
        /* <DEDUP_REMOVED lines=10> */
.L_x_173:
        /* <DEDUP_REMOVED lines=10> */
.L_x_175:
        /* <DEDUP_REMOVED lines=10> */
.L_x_177:
        /* <DEDUP_REMOVED lines=10> */
.L_x_179:
        /* <DEDUP_REMOVED lines=10> */
.L_x_181:
        /* <DEDUP_REMOVED lines=10> */
.L_x_183:
        /* <DEDUP_REMOVED lines=10> */
.L_x_185:
        /* <DEDUP_REMOVED lines=10> */
.L_x_187:
[----:B------:R-:W-:-:S04]  /*4120*/  UIADD3 UR4, UPT, UPT, UR4, 0x1, URZ ;  /* 0x0000000104047890 */ /* 0x000fc8000fffe0ff */
[----:B------:R-:W-:-:S04]  /*4130*/  UISETP.NE.AND UP0, UPT, UR4, 0x22, UPT ;  /* 0x000000220400788c */ /* 0x000fc8000bf05270 */
[----:B------:R-:W-:Y:S02]  /*4140*/  USEL UR5, URZ, 0x1, UP0 ;  /* 0x00000001ff057887 */ /* 0x000fe40008000000 */
[----:B------:R-:W-:Y:S02]  /*4150*/  USEL UR4, UR4, URZ, UP0 ;  /* 0x000000ff04047287 */ /* 0x000fe40008000000 */
[----:B------:R-:W-:Y:S02]  /*4160*/  ULOP3.LUT UR5, UR6, UR5, URZ, 0x3c, !UPT ;  /* 0x0000000506057292 */ /* 0x000fe4000f8e3cff */
[----:B------:R-:W-:-:S04]  /*4170*/  ULEA UR4, UR4, UR30, 0x3 ;  /* 0x0000001e04047291 */ /* 0x000fc8000f8e18ff */
[----:B-1----:R-:W-:Y:S02]  /*4180*/  IMAD.U32 R2, RZ, RZ, UR5 ;  /* 0x00000005ff027e24 */ /* 0x002fe4000f8e00ff */
[----:B------:R-:W-:-:S03]  /*4190*/  MOV R0, UR4 ;  /* 0x0000000400007c02 */ /* 0x000fc60008000f00 */
[----:B------:R-:W-:-:S07]  /*41a0*/  SHF.L.U32 R2, R2, 0x1f, RZ ;  /* 0x0000001f02027819 */ /* 0x000fce00000006ff */
.L_x_67:
[----:B-1----:R1:W2:Y:S02]  /*41b0*/  SYNCS.PHASECHK.TRANS64.TRYWAIT P0, [R0+URZ], R2 ;  /* 0x00000002000075a7 */ /* 0x0022a400080011ff */
[----:B--2---:R-:W-:Y:S05]  /*41c0*/  @!P0 NANOSLEEP.SYNCS 0x989680 ;  /* 0x009896800000895d */ /* 0x004fea0003900000 */
[----:B------:R-:W2:Y:S02]  /*41d0*/  @!P0 SYNCS.PHASECHK.TRANS64 P0, [R0+URZ], R2 ;  /* 0x00000002000085a7 */ /* 0x000ea400080010ff */
[----:B--2---:R-:W-:Y:S05]  /*41e0*/  @P0 EXIT ;  /* 0x000000000000094d */ /* 0x004fea0003800000 */
[----:B------:R-:W-:Y:S05]  /*41f0*/  BRA `(.L_x_67) ;  /* 0xfffffffc00ec7947 */ /* 0x000fea000383ffff */
.L_x_17:
[----:B------:R-:W2:Y:S02]  /*4200*/  S2UR UR4, SR_CgaCtaId ;  /* 0x00000000000479c3 */ /* 0x000ea40000008800 */
[----:B--2---:R-:W-:-:S04]  /*4210*/  UISETP.NE.AND UP0, UPT, UR4, URZ, UPT ;  /* 0x000000ff0400728c */ /* 0x004fc8000bf05270 */
[----:B------:R-:W-:-:S09]  /*4220*/  UISETP.NE.OR UP0, UPT, UR15, 0x1, UP0 ;  /* 0x000000010f00788c */ /* 0x000fd20008705670 */
[----:B------:R-:W-:Y:S05]  /*4230*/  BRA.U UP0, `(.L_x_68) ;  /* 0x0000000100b47547 */ /* 0x000fea000b800000 */
[----:B------:R-:W2:Y:S01]  /*4240*/  S2UR UR5, SR_CgaCtaId ;  /* 0x00000000000579c3 */ /* 0x000ea20000008800 */
[----:B------:R-:W-:Y:S01]  /*4250*/  UMOV UR4, 0x400 ;  /* 0x0000040000047882 */ /* 0x000fe20000000000 */
[----:B------:R-:W-:Y:S01]  /*4260*/  HFMA2 R3, -RZ, RZ, 0, 5.9604644775390625e-08 ;  /* 0x00000001ff037431 */ /* 0x000fe200000001ff */
[----:B------:R-:W-:Y:S01]  /*4270*/  ISETP.NE.AND P0, PT, R0, RZ, PT ;  /* 0x000000ff0000720c */ /* 0x000fe20003f05270 */
[----:B------:R-:W-:Y:S01]  /*4280*/  IMAD.MOV.U32 R8, RZ, RZ, RZ ;  /* 0x000000ffff087224 */ /* 0x000fe200078e00ff */
[----:B--2---:R-:W-:-:S04]  /*4290*/  ULEA UR4, UR5, UR4, 0x18 ;  /* 0x0000000405047291 */ /* 0x004fc8000f8ec0ff */
[----:B------:R-:W-:Y:S02]  /*42a0*/  UIADD3 UR5, UPT, UPT, UR4, 0x248, URZ ;  /* 0x0000024804057890 */ /* 0x000fe4000fffe0ff */
[----:B------:R-:W-:Y:S02]  /*42b0*/  UIADD3 UR8, UPT, UPT, UR4, 0x240, URZ ;  /* 0x0000024004087890 */ /* 0x000fe4000fffe0ff */
[----:B------:R-:W-:-:S12]  /*42c0*/  UPRMT UR5, URZ, 0x654, UR5 ;  /* 0x00000654ff057896 */ /* 0x000fd80008000005 */
.L_x_71:
[----:B------:R-:W-:Y:S01]  /*42d0*/  SHF.L.U32 R6, R3, 0x1f, RZ ;  /* 0x0000001f03067819 */ /* 0x000fe200000006ff */
[----:B------:R-:W-:Y:S02]  /*42e0*/  IMAD.U32 R4, RZ, RZ, UR8 ;  /* 0x00000008ff047e24 */ /* 0x000fe4000f8e00ff */
[----:B------:R-:W-:Y:S01]  /*42f0*/  @!P0 IMAD.MOV.U32 R5, RZ, RZ, 0x10 ;  /* 0x00000010ff058424 */ /* 0x000fe200078e00ff */
[----:B------:R-:W2:Y:S02]  /*4300*/  SYNCS.PHASECHK.TRANS64.TRYWAIT P1, [UR4+0x248], R6 ;  /* 0x00024806ff0075a7 */ /* 0x000ea40008021104 */
[----:B------:R-:W-:-:S04]  /*4310*/  PRMT R4, R0, 0x654, R4 ;  /* 0x0000065400047816 */ /* 0x000fc80000000004 */
[----:B------:R-:W-:Y:S01]  /*4320*/  SEL R2, R4, R2, !P0 ;  /* 0x0000000204027207 */ /* 0x000fe20004000000 */
[----:B--2---:R-:W-:Y:S06]  /*4330*/  @!P1 BRA `(.L_x_69) ;  /* 0x0000005000609947 */ /* 0x004fec0003800000 */
.L_x_189:
[----:B------:R-:W-:Y:S01]  /*4340*/  UIADD3 UR6, UPT, UPT, UR4, 0x280, URZ ;  /* 0x0000028004067890 */ /* 0x000fe2000fffe0ff */
[----:B------:R3:W-:Y:S01]  /*4350*/  @!P0 SYNCS.ARRIVE.TRANS64.RED RZ, [R2+URZ], R5 ;  /* 0x0000000502ff89a7 */ /* 0x0007e200080004ff */
[----:B------:R-:W-:Y:S01]  /*4360*/  UIADD3 UR7, UPT, UPT, UR4, 0x240, URZ ;  /* 0x0000024004077890 */ /* 0x000fe2000fffe0ff */
[----:B------:R-:W-:-:S08]  /*4370*/  LOP3.LUT R3, R3, 0x1, RZ, 0x3c, !PT ;  /* 0x0000000103037812 */ /* 0x000fd000078e3cff */
[----:B------:R-:W-:Y:S06]  /*4380*/  UGETNEXTWORKID.BROADCAST [UR6], [UR7] ;  /* 0x00000000060073ca */ /* 0x000fec0008000100 */
[----:B---3--:R-:W-:-:S04]  /*4390*/  SHF.L.U32 R5, R8, 0x1f, RZ ;  /* 0x0000001f08057819 */ /* 0x008fc800000006ff */
[----:B------:R-:W3:Y:S02]  /*43a0*/  SYNCS.PHASECHK.TRANS64.TRYWAIT P1, [UR4+0x240], R5 ;  /* 0x00024005ff0075a7 */ /* 0x000ee40008021104 */
[----:B---3--:R-:W-:Y:S05]  /*43b0*/  @!P1 BRA `(.L_x_70) ;  /* 0x0000005000589947 */ /* 0x008fea0003800000 */
.L_x_191:
[----:B--2---:R-:W2:Y:S01]  /*43c0*/  LDS.128 R4, [UR4+0x280] ;  /* 0x00028004ff047984 */ /* 0x004ea20008000c00 */
[----:B------:R-:W-:Y:S01]  /*43d0*/  LOP3.LUT R8, R8, 0x1, RZ, 0x3c, !PT ;  /* 0x0000000108087812 */ /* 0x000fe200078e3cff */
[----:B------:R-:W-:Y:S01]  /*43e0*/  @!PT LDS RZ, [RZ] ;  /* 0x00000000fffff984 */ /* 0x000fe20000000800 */
[----:B------:R-:W-:Y:S01]  /*43f0*/  @!PT LDS RZ, [RZ] ;  /* 0x00000000fffff984 */ /* 0x000fe20000000800 */
[----:B------:R-:W-:Y:S01]  /*4400*/  @!PT LDS RZ, [RZ] ;  /* 0x00000000fffff984 */ /* 0x000fe20000000800 */
[----:B------:R-:W-:Y:S01]  /*4410*/  @!PT LDS RZ, [RZ] ;  /* 0x00000000fffff984 */ /* 0x000fe20000000800 */
[----:B------:R3:W-:Y:S06]  /*4420*/  MEMBAR.ALL.CTA ;  /* 0x0000000000007992 */ /* 0x0007ec0000008000 */
[----:B---3--:R-:W3:Y:S02]  /*4430*/  FENCE.VIEW.ASYNC.S ;  /* 0x00000000000073c6 */ /* 0x008ee40000000000 */
[----:B---3--:R-:W-:Y:S01]  /*4440*/  SYNCS.ARRIVE.TRANS64.RED.A1T0 RZ, [UR5], RZ ;  /* 0x000000ffffff79a7 */ /* 0x008fe20008100405 */
[----:B--2---:R-:W-:-:S13]  /*4450*/  LOP3.LUT P1, RZ, R6, 0x1, RZ, 0xc0, !PT ;  /* 0x0000000106ff7812 */ /* 0x004fda000782c0ff */
[----:B------:R-:W-:Y:S05]  /*4460*/  @P1 BRA `(.L_x_71) ;  /* 0xfffffffc00981947 */ /* 0x000fea000383ffff */
[----:B------:R-:W-:-:S04]  /*4470*/  SHF.L.U32 R0, R3, 0x1f, RZ ;  /* 0x0000001f03007819 */ /* 0x000fc800000006ff */
[----:B------:R-:W2:Y:S02]  /*4480*/  SYNCS.PHASECHK.TRANS64 P0, [UR4+0x248], R0 ;  /* 0x00024800ff0075a7 */ /* 0x000ea40008001004 */
[----:B-12---:R-:W-:Y:S05]  /*4490*/  @P0 EXIT ;  /* 0x000000000000094d */ /* 0x006fea0003800000 */
[----:B------:R-:W-:-:S07]  /*44a0*/  MOV R0, UR4 ;  /* 0x0000000400007c02 */ /* 0x000fce0008000f00 */
.L_x_72:
[----:B-1----:R-:W-:-:S04]  /*44b0*/  SHF.L.U32 R2, R3, 0x1f, RZ ;  /* 0x0000001f03027819 */ /* 0x002fc800000006ff */
[----:B------:R1:W2:Y:S03]  /*44c0*/  SYNCS.PHASECHK.TRANS64.TRYWAIT P0, [R0+URZ+0x248], R2 ;  /* 0x00024802000075a7 */ /* 0x0002a600080011ff */
[----:B--2---:R-:W-:Y:S05]  /*44d0*/  @!P0 NANOSLEEP.SYNCS 0x989680 ;  /* 0x009896800000895d */ /* 0x004fea0003900000 */
[----:B------:R-:W2:Y:S02]  /*44e0*/  @!P0 SYNCS.PHASECHK.TRANS64 P0, [R0+URZ+0x248], R2 ;  /* 0x00024802000085a7 */ /* 0x000ea400080010ff */
[----:B--2---:R-:W-:Y:S05]  /*44f0*/  @P0 EXIT ;  /* 0x000000000000094d */ /* 0x004fea0003800000 */
[----:B------:R-:W-:Y:S05]  /*4500*/  BRA `(.L_x_72) ;  /* 0xfffffffc00e87947 */ /* 0x000fea000383ffff */
.L_x_68:
[----:B------:R-:W-:-:S09]  /*4510*/  UISETP.NE.AND UP0, UPT, UR15, URZ, UPT ;  /* 0x000000ff0f00728c */ /* 0x000fd2000bf05270 */
[----:B------:R-:W-:Y:S05]  /*4520*/  BRA.U UP0, `(.L_x_73) ;  /* 0x0000000d001c7547 */ /* 0x000fea000b800000 */
[----:B------:R-:W2:Y:S01]  /*4530*/  S2UR UR7, SR_CgaCtaId ;  /* 0x00000000000779c3 */ /* 0x000ea20000008800 */
[----:B------:R-:W-:Y:S01]  /*4540*/  UMOV UR4, 0x40 ;  /* 0x0000004000047882 */ /* 0x000fe20000000000 */
[----:B------:R-:W-:Y:S01]  /*4550*/  NOP ;  /* 0x0000000000007918 */ /* 0x000fe20000000000 */
[----:B------:R-:W-:Y:S01]  /*4560*/  UMOV UR6, 0x400 ;  /* 0x0000040000067882 */ /* 0x000fe20000000000 */
[----:B--2---:R-:W-:Y:S02]  /*4570*/  ULEA UR5, UR7, UR4, 0x18 ;  /* 0x0000000407057291 */ /* 0x004fe4000f8ec0ff */
[----:B------:R-:W-:-:S07]  /*4580*/  ULEA UR6, UR7, UR6, 0x18 ;  /* 0x0000000607067291 */ /* 0x000fce000f8ec0ff */
[----:B------:R-:W2:Y:S02]  /*4590*/  LDS.U8 R0, [UR5+0x1c] ;  /* 0x00001c05ff007984 */ /* 0x000ea40008000000 */
[----:B--2---:R-:W-:-:S13]  /*45a0*/  ISETP.NE.AND P0, PT, R0, RZ, PT ;  /* 0x000000ff0000720c */ /* 0x004fda0003f05270 */
[----:B------:R-:W-:Y:S05]  /*45b0*/  @P0 BRA `(.L_x_74) ;  /* 0x0000000000580947 */ /* 0x000fea0003800000 */
[----:B------:R-:W-:-:S13]  /*45c0*/  ELECT P0, URZ, PT ;  /* 0x0000000000ff782f */ /* 0x000fda0003800000 */
[----:B------:R-:W-:Y:S05]  /*45d0*/  @!P0 BRA `(.L_x_75) ;  /* 0x0000000000608947 */ /* 0x000fea0003800000 */
[----:B------:R-:W-:Y:S01]  /*45e0*/  UMOV UR4, 0x10 ;  /* 0x0000001000047882 */ /* 0x000fe20000000000 */
[----:B------:R-:W-:Y:S01]  /*45f0*/  HFMA2 R0, -RZ, RZ, 0, 5.9604644775390625e-08 ;  /* 0x00000001ff007431 */ /* 0x000fe200000001ff */
[----:B------:R-:W-:-:S03]  /*4600*/  MOV R2, 0xffff ;  /* 0x0000ffff00027802 */ /* 0x000fc60000000f00 */
[----:B------:R-:W-:Y:S04]  /*4610*/  DEPBAR.LE SB2, 0x36 ;  /* 0x0000ad800000791a */ /* 0x000fe80000000000 */
[----:B------:R-:W2:Y:S02]  /*4620*/  UTCATOMSWS.FIND_AND_SET.ALIGN UP0, UR4, UR4 ;  /* 0x00000004000475e3 */ /* 0x000ea40008000800 */
[----:B--2---:R-:W-:Y:S01]  /*4630*/  MOV R3, UR4 ;  /* 0x0000000400037c02 */ /* 0x004fe20008000f00 */
[----:B------:R-:W-:Y:S06]  /*4640*/  BRA.U UP0, `(.L_x_76) ;  /* 0x0000000100187547 */ /* 0x000fec000b800000 */
.L_x_77:
[----:B------:R-:W-:Y:S05]  /*4650*/  NANOSLEEP 0x64 ;  /* 0x000000640000795d */ /* 0x000fea0003800000 */
[----:B------:R-:W-:-:S05]  /*4660*/  UMOV UR4, 0x10 ;  /* 0x0000001000047882 */ /* 0x000fca0000000000 */
[----:B------:R-:W-:Y:S04]  /*4670*/  DEPBAR.LE SB2, 0x36 ;  /* 0x0000ad800000791a */ /* 0x000fe80000000000 */
[----:B------:R-:W2:Y:S02]  /*4680*/  UTCATOMSWS.FIND_AND_SET.ALIGN UP0, UR4, UR4 ;  /* 0x00000004000475e3 */ /* 0x000ea40008000800 */
[----:B--2---:R-:W-:Y:S01]  /*4690*/  MOV R3, UR4 ;  /* 0x0000000400037c02 */ /* 0x004fe20008000f00 */
[----:B------:R-:W-:Y:S05]  /*46a0*/  BRA.U !UP0, `(.L_x_77) ;  /* 0xfffffffd08e87547 */ /* 0x000fea000b83ffff */
.L_x_76:
[-C--:B------:R-:W-:Y:S02]  /*46b0*/  SHF.L.U32 R2, R2, R3.reuse, RZ ;  /* 0x0000000302027219 */ /* 0x080fe400000006ff */
[----:B------:R-:W-:Y:S01]  /*46c0*/  SHF.L.U32 R0, R0, R3, RZ ;  /* 0x0000000300007219 */ /* 0x000fe200000006ff */
[----:B------:R-:W-:Y:S02]  /*46d0*/  IMAD.SHL.U32 R3, R3, 0x20, RZ ;  /* 0x0000002003037824 */ /* 0x000fe400078e00ff */
[----:B------:R2:W-:Y:S04]  /*46e0*/  ATOMS.OR RZ, [UR5+0x14], R2 ;  /* 0x00001402ffff798c */ /* 0x0005e8000b000005 */
[----:B------:R2:W-:Y:S04]  /*46f0*/  ATOMS.OR RZ, [UR5+0x18], R0 ;  /* 0x00001800ffff798c */ /* 0x0005e8000b000005 */
[----:B------:R2:W-:Y:S01]  /*4700*/  STS [UR6+0x290], R3 ;  /* 0x00029003ff007988 */ /* 0x0005e20008000806 */
[----:B------:R-:W-:Y:S05]  /*4710*/  BRA `(.L_x_75) ;  /* 0x0000000000107947 */ /* 0x000fea0003800000 */
.L_x_74:
[----:B------:R-:W-:Y:S02]  /*4720*/  MOV R0, 0xffffffff ;  /* 0xffffffff00007802 */ /* 0x000fe40000000f00 */
[----:B------:R-:W-:-:S03]  /*4730*/  MOV R2, 0x4760 ;  /* 0x0000476000027802 */ /* 0x000fc60000000f00 */
[----:B------:R2:W-:Y:S04]  /*4740*/  STS [UR6+0x290], R0 ;  /* 0x00029000ff007988 */ /* 0x0005e80008000806 */
[----:B-12--5:R-:W-:Y:S05]  /*4750*/  CALL.REL.NOINC `($__internal_1_$__cuda_sm10x_tcgen05_guardrail_trap_phase_invalid_during_alloc) ;  /* 0x0000005000987944 */ /* 0x026fea0003c00000 */
.L_x_75:
[----:B------:R-:W-:Y:S05]  /*4760*/  WARPSYNC.ALL ;  /* 0x0000000000007948 */ /* 0x000fea0003800000 */
[----:B------:R-:W3:Y:S01]  /*4770*/  S2UR UR4, SR_CgaCtaId ;  /* 0x00000000000479c3 */ /* 0x000ee20000008800 */
[----:B------:R-:W-:Y:S01]  /*4780*/  UMOV UR14, 0x400 ;  /* 0x00000400000e7882 */ /* 0x000fe20000000000 */
[----:B------:R-:W-:-:S06]  /*4790*/  NOP ;  /* 0x0000000000007918 */ /* 0x000fcc0000000000 */
[----:B------:R-:W-:Y:S06]  /*47a0*/  BAR.ARV 0x6, 0xa0 ;  /* 0x0182800000007b1d */ /* 0x000fec0000002000 */
[----:B------:R-:W4:Y:S01]  /*47b0*/  LDCU.64 UR6, c[0x0][0x388] ;  /* 0x00007100ff0677ac */ /* 0x000f220008000a00 */
[----:B------:R-:W-:Y:S01]  /*47c0*/  IMAD.MOV.U32 R8, RZ, RZ, 0x1 ;  /* 0x00000001ff087424 */ /* 0x000fe200078e00ff */
[----:B------:R-:W1:Y:S01]  /*47d0*/  LDCU.64 UR8, c[0x0][0x390] ;  /* 0x00007200ff0877ac */ /* 0x000e620008000a00 */
[----:B------:R-:W-:Y:S01]  /*47e0*/  UMOV UR17, URZ ;  /* 0x000000ff00117c82 */ /* 0x000fe20008000000 */
[----:B------:R-:W-:Y:S01]  /*47f0*/  UMOV UR13, URZ ;  /* 0x000000ff000d7c82 */ /* 0x000fe20008000000 */
[----:B---3--:R-:W-:Y:S01]  /*4800*/  ULEA UR14, UR4, UR14, 0x18 ;  /* 0x0000000e040e7291 */ /* 0x008fe2000f8ec0ff */
[----:B------:R-:W-:Y:S01]  /*4810*/  UMOV UR20, 0x0 ;  /* 0x0000000000147882 */ /* 0x000fe20000000000 */
[----:B------:R-:W-:Y:S01]  /*4820*/  UMOV UR21, 0x8100010 ;  /* 0x0810001000157882 */ /* 0x000fe20000000000 */
[----:B----4-:R-:W-:-:S06]  /*4830*/  UIADD3 UR4, UPT, UPT, UR6, 0x1f, URZ ;  /* 0x0000001f06047890 */ /* 0x010fcc000fffe0ff */
[----:B------:R-:W2:Y:S01]  /*4840*/  LDS R9, [UR14+0x290] ;  /* 0x0002900eff097984 */ /* 0x000ea20008000800 */
[----:B------:R-:W-:Y:S02]  /*4850*/  UIADD3 UR6, UPT, UPT, UR14, 0x4600, URZ ;  /* 0x000046000e067890 */ /* 0x000fe4000fffe0ff */
[----:B------:R-:W-:Y:S02]  /*4860*/  USHF.R.S32.HI UR5, URZ, 0x1f, UR4 ;  /* 0x0000001fff057899 */ /* 0x000fe40008011404 */
[----:B------:R-:W-:Y:S02]  /*4870*/  USHF.R.U32.HI UR6, URZ, 0x4, UR6 ;  /* 0x00000004ff067899 */ /* 0x000fe40008011606 */
[----:B------:R-:W-:Y:S02]  /*4880*/  ULEA.HI UR4, UR5, UR4, URZ, 0x5 ;  /* 0x0000000405047291 */ /* 0x000fe4000f8f28ff */
[----:B------:R-:W-:Y:S02]  /*4890*/  UIADD3 UR5, UPT, UPT, UR14, 0x26600, URZ ;  /* 0x000266000e057890 */ /* 0x000fe4000fffe0ff */
[----:B------:R-:W-:-:S02]  /*48a0*/  USHF.R.S32.HI UR4, URZ, 0x5, UR4 ;  /* 0x00000005ff047899 */ /* 0x000fc40008011404 */
[----:B------:R-:W-:Y:S02]  /*48b0*/  USHF.R.U32.HI UR5, URZ, 0x4, UR5 ;  /* 0x00000004ff057899 */ /* 0x000fe40008011605 */
[----:B------:R-:W-:Y:S02]  /*48c0*/  UIMAD UR4, UR4, UR7, URZ ;  /* 0x00000007040472a4 */ /* 0x000fe4000f8e02ff */
[----:B------:R-:W-:Y:S02]  /*48d0*/  ULOP3.LUT UR6, UR6, 0x3fff, URZ, 0xc0, !UPT ;  /* 0x00003fff06067892 */ /* 0x000fe4000f8ec0ff */
[----:B-1----:R-:W-:Y:S02]  /*48e0*/  UIMAD UR4, UR4, UR8, URZ ;  /* 0x00000008040472a4 */ /* 0x002fe4000f8e02ff */
[----:B------:R-:W-:Y:S02]  /*48f0*/  ULOP3.LUT UR5, UR5, 0x3fff, URZ, 0xc0, !UPT ;  /* 0x00003fff05057892 */ /* 0x000fe4000f8ec0ff */
[----:B------:R-:W-:-:S02]  /*4900*/  UIMAD UR7, UR4, UR9, URZ ;  /* 0x00000009040772a4 */ /* 0x000fc4000f8e02ff */
[----:B------:R-:W-:Y:S02]  /*4910*/  UIADD3 UR4, UPT, UPT, UR14, 0x248, URZ ;  /* 0x000002480e047890 */ /* 0x000fe4000fffe0ff */
[----:B------:R-:W-:Y:S02]  /*4920*/  ULOP3.LUT UR15, UR6, 0x10000, URZ, 0xfc, !UPT ;  /* 0x00010000060f7892 */ /* 0x000fe4000f8efcff */
[----:B------:R-:W-:Y:S02]  /*4930*/  UPRMT UR19, URZ, 0x654, UR4 ;  /* 0x00000654ff137896 */ /* 0x000fe40008000004 */
[----:B------:R-:W-:Y:S02]  /*4940*/  ULOP3.LUT UR16, UR5, 0x10000, URZ, 0xfc, !UPT ;  /* 0x0001000005107892 */ /* 0x000fe4000f8efcff */
[----:B------:R-:W-:Y:S02]  /*4950*/  UIADD3 UR22, UPT, UPT, UR7, -0x1, URZ ;  /* 0xffffffff07167890 */ /* 0x000fe4000fffe0ff */
[----:B------:R-:W-:Y:S01]  /*4960*/  UISETP.GE.AND UP3, UPT, UR7, 0x1, UPT ;  /* 0x000000010700788c */ /* 0x000fe2000bf66270 */
[C---:B--2---:R-:W-:Y:S01]  /*4970*/  VIADD R3, R9.reuse, 0x40 ;  /* 0x0000004009037836 */ /* 0x044fe20000000000 */
[----:B------:R-:W-:-:S04]  /*4980*/  LOP3.LUT R2, R9, 0xffff, RZ, 0xc0, !PT ;  /* 0x0000ffff09027812 */ /* 0x000fc800078ec0ff */
[----:B------:R-:W-:-:S05]  /*4990*/  LOP3.LUT R3, R3, 0xffff, RZ, 0xc0, !PT ;  /* 0x0000ffff03037812 */ /* 0x000fca00078ec0ff */
[----:B------:R1:W-:Y:S02]  /*49a0*/  STL.64 [R1], R2 ;  /* 0x0000000201007387 */ /* 0x0003e40000100a00 */
[----:B-1----:R-:W-:-:S07]  /*49b0*/  CS2R R2, SRZ ;  /* 0x0000000000027805 */ /* 0x002fce000001ff00 */
.L_x_84:
[----:B-1----:R-:W-:-:S04]  /*49c0*/  SHF.L.U32 R4, R3, 0x1f, RZ ;  /* 0x0000001f03047819 */ /* 0x002fc800000006ff */
[----:B------:R-:W1:Y:S02]  /*49d0*/  SYNCS.PHASECHK.TRANS64.TRYWAIT P0, [UR14+0x240], R4 ;  /* 0x00024004ff0075a7 */ /* 0x000e64000800110e */
[----:B-12-4-:R-:W-:Y:S05]  /*49e0*/  @!P0 BRA `(.L_x_78) ;  /* 0x0000004800e48947 */ /* 0x016fea0003800000 */
.L_x_193:
[----:B-1----:R-:W1:Y:S01]  /*49f0*/  LDS.128 R4, [UR14+0x280] ;  /* 0x0002800eff047984 */ /* 0x002e620008000c00 */
[----:B------:R-:W-:Y:S01]  /*4a00*/  ULEA UR18, UR17, UR14, 0x3 ;  /* 0x0000000e11127291 */ /* 0x000fe2000f8e18ff */
[----:B------:R-:W-:Y:S01]  /*4a10*/  SHF.L.U32 R0, R8, 0x1f, RZ ;  /* 0x0000001f08007819 */ /* 0x000fe200000006ff */
[----:B------:R-:W-:Y:S01]  /*4a20*/  @!PT LDS RZ, [RZ] ;  /* 0x00000000fffff984 */ /* 0x000fe20000000800 */
[----:B------:R-:W-:Y:S01]  /*4a30*/  @!PT LDS RZ, [RZ] ;  /* 0x00000000fffff984 */ /* 0x000fe20000000800 */
[----:B------:R-:W-:Y:S01]  /*4a40*/  @!PT LDS RZ, [RZ] ;  /* 0x00000000fffff984 */ /* 0x000fe20000000800 */
[----:B------:R-:W-:Y:S01]  /*4a50*/  @!PT LDS RZ, [RZ] ;  /* 0x00000000fffff984 */ /* 0x000fe20000000800 */
[----:B------:R2:W-:Y:S06]  /*4a60*/  MEMBAR.ALL.CTA ;  /* 0x0000000000007992 */ /* 0x0005ec0000008000 */
[----:B--2---:R-:W2:Y:S02]  /*4a70*/  FENCE.VIEW.ASYNC.S ;  /* 0x00000000000073c6 */ /* 0x004ea40000000000 */
[----:B--2---:R-:W-:Y:S01]  /*4a80*/  SYNCS.ARRIVE.TRANS64.RED.A1T0 RZ, [UR19], RZ ;  /* 0x000000ffffff79a7 */ /* 0x004fe20008100413 */
[----:B------:R-:W2:Y:S01]  /*4a90*/  SYNCS.PHASECHK.TRANS64.TRYWAIT P0, [UR18+0x260], R0 ;  /* 0x00026000ff0075a7 */ /* 0x000ea20008001112 */
[----:B-1----:R-:W-:Y:S01]  /*4aa0*/  LOP3.LUT P2, RZ, R6, 0x1, RZ, 0xc0, !PT ;  /* 0x0000000106ff7812 */ /* 0x002fe2000784c0ff */
[----:B--2---:R-:W-:-:S12]  /*4ab0*/  @!P0 BRA `(.L_x_79) ;  /* 0x0000004800c88947 */ /* 0x004fd80003800000 */
.L_x_195:
[----:B------:R-:W-:Y:S05]  /*4ac0*/  BRA.U !UP3, `(.L_x_80) ;  /* 0x000000010ba47547 */ /* 0x000fea000b800000 */
[----:B-1----:R-:W-:Y:S01]  /*4ad0*/  IMAD.U32 R0, RZ, RZ, UR17 ;  /* 0x00000011ff007e24 */ /* 0x002fe2000f8e00ff */
[----:B------:R-:W-:-:S04]  /*4ae0*/  ULEA UR4, UR13, UR14, 0x3 ;  /* 0x0000000e0d047291 */ /* 0x000fc8000f8e18ff */
[----:B------:R-:W-:-:S05]  /*4af0*/  LEA R0, R0, R1, 0x2 ;  /* 0x0000000100007211 */ /* 0x000fca00078e10ff */
[----:B------:R1:W5:Y:S01]  /*4b00*/  LDL R4, [R0] ;  /* 0x0000000000047983 */ /* 0x0003620000100800 */
[----:B------:R-:W-:Y:S01]  /*4b10*/  UPLOP3.LUT UP2, UPT, UPT, UPT, UPT, 0x40, 0x4 ;  /* 0x000000000004789c */ /* 0x000fe20003f4e870 */
[----:B------:R-:W-:Y:S01]  /*4b20*/  UMOV UR11, UR22 ;  /* 0x00000016000b7c82 */ /* 0x000fe20008000000 */
[----:B------:R-:W-:Y:S01]  /*4b30*/  UMOV UR10, UR13 ;  /* 0x0000000d000a7c82 */ /* 0x000fe20008000000 */
[----:B-1----:R-:W-:-:S04]  /*4b40*/  SHF.L.U32 R0, R2, 0x1f, RZ ;  /* 0x0000001f02007819 */ /* 0x002fc800000006ff */
[----:B------:R1:W2:Y:S04]  /*4b50*/  SYNCS.PHASECHK.TRANS64.TRYWAIT P1, [UR4], R0 ;  /* 0x00000000ff0075a7 */ /* 0x0002a80008021104 */
.L_x_83:
[----:B---3--:R-:W-:Y:S01]  /*4b60*/  ULEA UR5, UR10, UR14, 0x3 ;  /* 0x0000000e0a057291 */ /* 0x008fe2000f8e18ff */
[----:B--2-4-:R-:W-:Y:S11]  /*4b70*/  @P1 BRA `(.L_x_81) ;  /* 0x00000000000c1947 */ /* 0x014ff60003800000 */
[----:B------:R-:W-:Y:S04]  /*4b80*/  SHF.L.U32 R5, R2, 0x1f, RZ ;  /* 0x0000001f02057819 */ /* 0x000fe800000006ff */
[----:B------:R-:W2:Y:S02]  /*4b90*/  SYNCS.PHASECHK.TRANS64.TRYWAIT P0, [UR5], R5 ;  /* 0x00000005ff0075a7 */ /* 0x000ea40008001105 */
[----:B--2---:R-:W-:Y:S05]  /*4ba0*/  @!P0 BRA `(.L_x_82) ;  /* 0x0000004800a48947 */ /* 0x004fea0003800000 */
.L_x_81:
[----:B------:R-:W-:Y:S01]  /*4bb0*/  UISETP.NE.AND UP0, UPT, UR11, URZ, UPT ;  /* 0x000000ff0b00728c */ /* 0x000fe2000bf05270 */
[----:B------:R-:W-:Y:S01]  /*4bc0*/  PLOP3.LUT P1, PT, PT, PT, PT, 0x80, 0x8 ;  /* 0x000000000008781c */ /* 0x000fe20003f2f070 */
[----:B------:R-:W-:Y:S02]  /*4bd0*/  UIADD3 UR4, UPT, UPT, UR10, 0x1, URZ ;  /* 0x000000010a047890 */ /* 0x000fe4000fffe0ff */
[----:B------:R-:W-:Y:S02]  /*4be0*/  ULEA UR8, UR10, UR16, 0x7 ;  /* 0x000000100a087291 */ /* 0x000fe4000f8e38ff */
[----:B------:R-:W-:Y:S01]  /*4bf0*/  UISETP.NE.AND UP1, UPT, UR4, 0x22, UPT ;  /* 0x000000220400788c */ /* 0x000fe2000bf25270 */
[----:B------:R-:W-:Y:S01]  /*4c00*/  PLOP3.LUT P0, PT, PT, PT, UP0, 0x80, 0x8 ;  /* 0x000000000008781c */ /* 0x000fe20003f0f008 */
[----:B------:R-:W-:Y:S02]  /*4c10*/  UIADD3 UR5, UPT, UPT, UR5, 0x110, URZ ;  /* 0x0000011005057890 */ /* 0x000fe4000fffe0ff */
[----:B------:R-:W-:Y:S02]  /*4c20*/  USEL UR6, URZ, 0x1, UP1 ;  /* 0x00000001ff067887 */ /* 0x000fe40008800000 */
[----:B------:R-:W-:Y:S01]  /*4c30*/  USEL UR13, UR4, URZ, UP1 ;  /* 0x000000ff040d7287 */ /* 0x000fe20008800000 */
[----:B------:R-:W-:Y:S01]  /*4c40*/  UMOV UR9, 0xc0004010 ;  /* 0xc000401000097882 */ /* 0x000fe20000000000 */
[----:B------:R-:W-:Y:S02]  /*4c50*/  UMOV UR7, 0xc0004010 ;  /* 0xc000401000077882 */ /* 0x000fe40000000000 */
[----:B------:R-:W-:Y:S01]  /*4c60*/  @UP0 ULEA UR4, UR13, UR14, 0x3 ;  /* 0x0000000e0d040291 */ /* 0x000fe2000f8e18ff */
[----:B------:R-:W-:Y:S01]  /*4c70*/  LOP3.LUT R2, R2, UR6, RZ, 0x3c, !PT ;  /* 0x0000000602027c12 */ /* 0x000fe2000f8e3cff */
[----:B------:R-:W-:Y:S03]  /*4c80*/  ULEA UR6, UR10, UR15, 0x8 ;  /* 0x0000000f0a067291 */ /* 0x000fe6000f8e40ff */
[----:B-1----:R-:W-:Y:S01]  /*4c90*/  @P0 SHF.L.U32 R0, R2, 0x1f, RZ ;  /* 0x0000001f02000819 */ /* 0x002fe200000006ff */
[----:B------:R-:W-:Y:S03]  /*4ca0*/  UMOV UR10, UR13 ;  /* 0x0000000d000a7c82 */ /* 0x000fe60008000000 */
[----:B------:R3:W4:Y:S01]  /*4cb0*/  @P0 SYNCS.PHASECHK.TRANS64.TRYWAIT P1, [UR4], R0 ;  /* 0x00000000ff0005a7 */ /* 0x0007220008021104 */
[----:B------:R-:W-:Y:S11]  /*4cc0*/  ELECT P0, URZ, PT ;  /* 0x0000000000ff782f */ /* 0x000ff60003800000 */
[----:B------:R-:W-:Y:S02]  /*4cd0*/  @!UPT UIADD3 URZ, UPT, UPT, URZ, URZ, URZ ;  /* 0x000000fffffff290 */ /* 0x000fe4000fffe0ff */
[----:B-----5:R-:W-:Y:S01]  /*4ce0*/  @P0 R2UR.BROADCAST UR12, R4 ;  /* 0x00000000040c02ca */ /* 0x020fe200008e0000 */
[----:B------:R-:W-:Y:S02]  /*4cf0*/  UIADD3 UR4, UPT, UPT, UR11, 0x1, URZ ;  /* 0x000000010b047890 */ /* 0x000fe4000fffe0ff */
[----:B------:R-:W-:Y:S02]  /*4d00*/  UIADD3 UR11, UPT, UPT, UR11, -0x1, URZ ;  /* 0xffffffff0b0b7890 */ /* 0x000fe4000fffe0ff */
[----:B------:R-:W-:Y:S08]  /*4d10*/  UISETP.GT.U32.AND UP0, UPT, UR4, 0x1, UPT ;  /* 0x000000010400788c */ /* 0x000ff0000bf04070 */
[----:B------:R3:W-:Y:S01]  /*4d20*/  UTCQMMA gdesc[UR6], gdesc[UR8], tmem[UR12], tmem[UR20], idesc[UR21], UP2 ;  /* 0x00ff1408060075ea */ /* 0x0007e2000900030c */
[----:B------:R-:W-:Y:S01]  /*4d30*/  UPLOP3.LUT UP2, UPT, UPT, UPT, UPT, 0x80, 0x8 ;  /* 0x000000000008789c */ /* 0x000fe20003f4f070 */
[----:B------:R3:W-:Y:S01]  /*4d40*/  UTCBAR [UR5], URZ ;  /* 0x000000ff050073e9 */ /* 0x0007e200080000ff */
[----:B------:R-:W-:Y:S09]  /*4d50*/  BRA.U UP0, `(.L_x_83) ;  /* 0xfffffffd00807547 */ /* 0x000ff2000b83ffff */
.L_x_80:
[----:B------:R-:W-:Y:S01]  /*4d60*/  UIADD3 UR4, UPT, UPT, UR17, 0x1, URZ ;  /* 0x0000000111047890 */ /* 0x000fe2000fffe0ff */
[----:B------:R-:W-:Y:S01]  /*4d70*/  LOP3.LUT R3, R3, 0x1, RZ, 0x3c, !PT ;  /* 0x0000000103037812 */ /* 0x000fe200078e3cff */
[----:B---3--:R-:W-:Y:S02]  /*4d80*/  UIADD3 UR5, UPT, UPT, UR18, 0x250, URZ ;  /* 0x0000025012057890 */ /* 0x008fe4000fffe0ff */
[----:B------:R-:W-:-:S04]  /*4d90*/  UISETP.NE.AND UP0, UPT, UR4, 0x2, UPT ;  /* 0x000000020400788c */ /* 0x000fc8000bf05270 */
[----:B------:R-:W-:Y:S02]  /*4da0*/  USEL UR6, URZ, 0x1, UP0 ;  /* 0x00000001ff067887 */ /* 0x000fe40008000000 */
[----:B------:R-:W-:Y:S01]  /*4db0*/  USEL UR17, UR4, URZ, UP0 ;  /* 0x000000ff04117287 */ /* 0x000fe20008000000 */
[----:B------:R2:W-:Y:S03]  /*4dc0*/  UTCBAR [UR5], URZ ;  /* 0x000000ff050073e9 */ /* 0x0005e600080000ff */
[----:B------:R-:W-:Y:S01]  /*4dd0*/  LOP3.LUT R8, R8, UR6, RZ, 0x3c, !PT ;  /* 0x0000000608087c12 */ /* 0x000fe2000f8e3cff */
[----:B------:R-:W-:Y:S07]  /*4de0*/  @P2 BRA `(.L_x_84) ;  /* 0xfffffff800f42947 */ /* 0x000fee000383ffff */
[----:B------:R-:W3:Y:S01]  /*4df0*/  S2UR UR6, SR_CgaCtaId ;  /* 0x00000000000679c3 */ /* 0x000ee20000008800 */
[----:B------:R-:W-:Y:S01]  /*4e00*/  ELECT P0, URZ, PT ;  /* 0x0000000000ff782f */ /* 0x000fe20003800000 */
[----:B-1----:R-:W-:Y:S01]  /*4e10*/  IMAD.MOV.U32 R0, RZ, RZ, 0x1 ;  /* 0x00000001ff007424 */ /* 0x002fe200078e00ff */
[----:B------:R-:W-:Y:S01]  /*4e20*/  UIADD3 UR14, UPT, UPT, UR14, 0x260, URZ ;  /* 0x000002600e0e7890 */ /* 0x000fe2000fffe0ff */
[----:B------:R-:W-:Y:S01]  /*4e30*/  SHF.L.U32 R2, R8, 0x1f, RZ ;  /* 0x0000001f08027819 */ /* 0x000fe200000006ff */
[----:B------:R-:W-:-:S03]  /*4e40*/  UMOV UR4, 0x40 ;  /* 0x0000004000047882 */ /* 0x000fc60000000000 */
[----:B------:R-:W-:Y:S01]  /*4e50*/  UVIRTCOUNT.DEALLOC.SMPOOL 0x80 ;  /* 0x000000800000784c */ /* 0x000fe20000000000 */
[----:B---3--:R-:W-:Y:S02]  /*4e60*/  ULEA UR6, UR6, UR4, 0x18 ;  /* 0x0000000406067291 */ /* 0x008fe4000f8ec0ff */
[----:B------:R-:W-:-:S07]  /*4e70*/  ULEA UR4, UR17, UR14, 0x3 ;  /* 0x0000000e11047291 */ /* 0x000fce000f8e18ff */
[----:B------:R1:W-:Y:S02]  /*4e80*/  @P0 STS.U8 [UR6+0x1c], R0 ;  /* 0x00001c00ff000988 */ /* 0x0003e40008000006 */
[----:B------:R-:W3:Y:S02]  /*4e90*/  SYNCS.PHASECHK.TRANS64.TRYWAIT P0, [UR4], R2 ;  /* 0x00000002ff0075a7 */ /* 0x000ee40008001104 */
[----:B-1-3--:R-:W-:Y:S05]  /*4ea0*/  @!P0 BRA `(.L_x_85) ;  /* 0x0000004400fc8947 */ /* 0x00afea0003800000 */
.L_x_198:
[----:B------:R-:W-:-:S04]  /*4eb0*/  UIADD3 UR4, UPT, UPT, UR17, 0x1, URZ ;  /* 0x0000000111047890 */ /* 0x000fc8000fffe0ff */
[----:B------:R-:W-:-:S04]  /*4ec0*/  UISETP.NE.AND UP0, UPT, UR4, 0x2, UPT ;  /* 0x000000020400788c */ /* 0x000fc8000bf05270 */
[----:B--2---:R-:W-:Y:S02]  /*4ed0*/  USEL UR5, URZ, 0x1, UP0 ;  /* 0x00000001ff057887 */ /* 0x004fe40008000000 */
[----:B------:R-:W-:-:S04]  /*4ee0*/  USEL UR4, UR4, URZ, UP0 ;  /* 0x000000ff04047287 */ /* 0x000fc80008000000 */
[----:B------:R-:W-:Y:S01]  /*4ef0*/  ULEA UR4, UR4, UR14, 0x3 ;  /* 0x0000000e04047291 */ /* 0x000fe2000f8e18ff */
[----:B-1----:R-:W-:-:S04]  /*4f00*/  LOP3.LUT R2, R8, UR5, RZ, 0x3c, !PT ;  /* 0x0000000508027c12 */ /* 0x002fc8000f8e3cff */
[----:B------:R-:W-:-:S04]  /*4f10*/  SHF.L.U32 R2, R2, 0x1f, RZ ;  /* 0x0000001f02027819 */ /* 0x000fc800000006ff */
[----:B------:R-:W1:Y:S02]  /*4f20*/  SYNCS.PHASECHK.TRANS64.TRYWAIT P0, [UR4], R2 ;  /* 0x00000002ff0075a7 */ /* 0x000e640008001104 */
[----:B-1----:R-:W-:Y:S05]  /*4f30*/  @!P0 BRA `(.L_x_86) ;  /* 0x0000004400f08947 */ /* 0x002fea0003800000 */
.L_x_200:
[----:B------:R-:W-:Y:S01]  /*4f40*/  NOP ;  /* 0x0000000000007918 */ /* 0x000fe20000000000 */
[----:B-1----:R-:W1:Y:S01]  /*4f50*/  LDS R0, [UR6+0x14] ;  /* 0x00001406ff007984 */ /* 0x002e620008000800 */
[----:B------:R-:W-:Y:S01]  /*4f60*/  LOP3.LUT R3, R9, 0xffff, RZ, 0xc0, !PT ;  /* 0x0000ffff09037812 */ /* 0x000fe200078ec0ff */
[----:B------:R-:W-:-:S03]  /*4f70*/  IMAD.MOV.U32 R2, RZ, RZ, 0xffff ;  /* 0x0000ffffff027424 */ /* 0x000fc600078e00ff */
[----:B------:R-:W-:-:S04]  /*4f80*/  SHF.R.U32.HI R3, RZ, 0x5, R3 ;  /* 0x00000005ff037819 */ /* 0x000fc80000011603 */
[----:B------:R-:W-:-:S04]  /*4f90*/  SHF.L.U32 R2, R2, R3, RZ ;  /* 0x0000000302027219 */ /* 0x000fc800000006ff */
[----:B-1----:R-:W-:-:S04]  /*4fa0*/  LOP3.LUT R0, R0, R2, RZ, 0xc0, !PT ;  /* 0x0000000200007212 */ /* 0x002fc800078ec0ff */
[----:B------:R-:W-:Y:S01]  /*4fb0*/  ISETP.NE.AND P0, PT, R0, R2, PT ;  /* 0x000000020000720c */ /* 0x000fe20003f05270 */
[----:B------:R-:W-:-:S05]  /*4fc0*/  IMAD.MOV.U32 R0, RZ, RZ, 0x1 ;  /* 0x00000001ff007424 */ /* 0x000fca00078e00ff */
[----:B------:R-:W-:-:S07]  /*4fd0*/  SHF.L.U32 R0, R0, R3, RZ ;  /* 0x0000000300007219 */ /* 0x000fce00000006ff */
[----:B------:R-:W-:Y:S05]  /*4fe0*/  @P0 BRA `(.L_x_87) ;  /* 0x00000000005c0947 */ /* 0x000fea0003800000 */
[----:B------:R-:W1:Y:S02]  /*4ff0*/  LDS R3, [UR6+0x18] ;  /* 0x00001806ff037984 */ /* 0x000e640008000800 */
[----:B-1----:R-:W-:-:S04]  /*5000*/  LOP3.LUT R3, R3, R0, RZ, 0xc0, !PT ;  /* 0x0000000003037212 */ /* 0x002fc800078ec0ff */
[----:B------:R-:W-:-:S13]  /*5010*/  ISETP.NE.AND P0, PT, R3, R0, PT ;  /* 0x000000000300720c */ /* 0x000fda0003f05270 */
[----:B------:R-:W-:Y:S05]  /*5020*/  @P0 BRA `(.L_x_88) ;  /* 0x0000000000400947 */ /* 0x000fea0003800000 */
[----:B------:R-:W-:Y:S01]  /*5030*/  R2UR UR4, R2 ;  /* 0x00000000020472ca */ /* 0x000fe200000e0000 */
[----:B------:R-:W1:Y:S01]  /*5040*/  S2R R3, SR_LANEID ;  /* 0x0000000000037919 */ /* 0x000e620000000000 */
[----:B------:R-:W-:-:S04]  /*5050*/  LOP3.LUT R0, RZ, R0, RZ, 0x33, !PT ;  /* 0x00000000ff007212 */ /* 0x000fc800078e33ff */
[----:B------:R-:W2:Y:S07]  /*5060*/  REDUX UR7, R0 ;  /* 0x00000000000773c4 */ /* 0x000eae0000000000 */
[----:B------:R-:W-:-:S03]  /*5070*/  ULOP3.LUT UR5, URZ, UR4, URZ, 0x33, !UPT ;  /* 0x00000004ff057292 */ /* 0x000fc6000f8e33ff */
[----:B------:R-:W-:Y:S02]  /*5080*/  VOTEU.ANY UR4, UPT, PT ;  /* 0x0000000000047886 */ /* 0x000fe400038e0100 */
[----:B------:R-:W-:Y:S01]  /*5090*/  UFLO.U32 UR4, UR4 ;  /* 0x00000004000472bd */ /* 0x000fe200080e0000 */
[----:B------:R-:W-:-:S04]  /*50a0*/  IMAD.U32 R2, RZ, RZ, UR5 ;  /* 0x00000005ff027e24 */ /* 0x000fc8000f8e00ff */
[----:B------:R-:W3:Y:S02]  /*50b0*/  REDUX UR8, R2 ;  /* 0x00000000020873c4 */ /* 0x000ee40000000000 */
[----:B------:R1:W-:Y:S01]  /*50c0*/  UTCATOMSWS.AND URZ, UR5 ;  /* 0x0000000500ff79e3 */ /* 0x0003e20008000000 */
[----:B--2---:R-:W-:Y:S01]  /*50d0*/  IMAD.U32 R0, RZ, RZ, UR7 ;  /* 0x00000007ff007e24 */ /* 0x004fe2000f8e00ff */
[----:B-1----:R-:W-:Y:S01]  /*50e0*/  ISETP.EQ.U32.AND P0, PT, R3, UR4, PT ;  /* 0x0000000403007c0c */ /* 0x002fe2000bf02070 */
[----:B---3--:R-:W-:-:S12]  /*50f0*/  IMAD.U32 R2, RZ, RZ, UR8 ;  /* 0x00000008ff027e24 */ /* 0x008fd8000f8e00ff */
[----:B------:R1:W-:Y:S04]  /*5100*/  @P0 ATOMS.AND RZ, [UR6+0x14], R2 ;  /* 0x00001402ffff098c */ /* 0x0003e8000a800006 */
[----:B------:R1:W-:Y:S01]  /*5110*/  @P0 ATOMS.AND RZ, [UR6+0x18], R0 ;  /* 0x00001800ffff098c */ /* 0x0003e2000a800006 */
[----:B------:R-:W-:Y:S05]  /*5120*/  BRA `(.L_x_89) ;  /* 0x0000000000147947 */ /* 0x000fea0003800000 */
.L_x_88:
[----:B------:R-:W-:Y:S02]  /*5130*/  MOV R2, 0x5150 ;  /* 0x0000515000027802 */ /* 0x000fe40000000f00 */
[----:B----45:R-:W-:Y:S05]  /*5140*/  CALL.REL.NOINC `($__internal_0_$__cuda_sm10x_tcgen05_guardrail_trap_col_being_dealloced_not_returned_by_alloc) ;  /* 0x0000004800107944 */ /* 0x030fea0003c00000 */
[----:B------:R-:W-:Y:S05]  /*5150*/  BRA `(.L_x_89) ;  /* 0x0000000000087947 */ /* 0x000fea0003800000 */
.L_x_87:
[----:B------:R-:W-:Y:S02]  /*5160*/  MOV R2, 0x5180 ;  /* 0x0000518000027802 */ /* 0x000fe40000000f00 */
[----:B----45:R-:W-:Y:S05]  /*5170*/  CALL.REL.NOINC `($__internal_2_$__cuda_sm10x_tcgen05_guardrail_trap_unallocated_columns_being_dealloced) ;  /* 0x00000048001c7944 */ /* 0x030fea0003c00000 */
.L_x_89:
[----:B------:R-:W-:Y:S01]  /*5180*/  NOP ;  /* 0x0000000000007918 */ /* 0x000fe20000000000 */
[----:B------:R-:W-:Y:S05]  /*5190*/  EXIT ;  /* 0x000000000000794d */ /* 0x000fea0003800000 */
.L_x_73:
[----:B------:R-:W-:-:S09]  /*51a0*/  UISETP.NE.OR UP0, UPT, UR15, 0x3, !UP2 ;  /* 0x000000030f00788c */ /* 0x000fd2000d705670 */
[----:B------:R-:W-:Y:S05]  /*51b0*/  BRA.U UP0, `(.L_x_90) ;  /* 0x0000000d00687547 */ /* 0x000fea000b800000 */
[----:B------:R-:W2:Y:S01]  /*51c0*/  LDC.64 R2, c[0x0][0x988] ;  /* 0x00026200ff027b82 */ /* 0x000ea20000000a00 */
[----:B------:R-:W3:Y:S01]  /*51d0*/  LDCU UR30, c[0x0][0x370] ;  /* 0x00006e00ff1e77ac */ /* 0x000ee20008000800 */
[----:B------:R-:W-:Y:S01]  /*51e0*/  R2UR UR36, R131 ;  /* 0x00000000832472ca */ /* 0x000fe200000e0000 */
[----:B------:R-:W-:Y:S01]  /*51f0*/  IMAD.MOV.U32 R14, RZ, RZ, 0x1 ;  /* 0x00000001ff0e7424 */ /* 0x000fe200078e00ff */
[----:B------:R-:W-:Y:S01]  /*5200*/  R2UR UR31, R132 ;  /* 0x00000000841f72ca */ /* 0x000fe200000e0000 */
[----:B------:R-:W3:Y:S01]  /*5210*/  LDCU.128 UR32, c[0x0][0xc10] ;  /* 0x00018200ff2077ac */ /* 0x000ee20008000c00 */
[----:B------:R-:W-:Y:S02]  /*5220*/  IMAD.MOV.U32 R13, RZ, RZ, RZ ;  /* 0x000000ffff0d7224 */ /* 0x000fe400078e00ff */
[----:B------:R-:W4:Y:S01]  /*5230*/  S2UR UR10, SR_CgaCtaId ;  /* 0x00000000000a79c3 */ /* 0x000f220000008800 */
[----:B------:R-:W1:Y:S01]  /*5240*/  LDCU UR29, c[0x0][0x374] ;  /* 0x00006e80ff1d77ac */ /* 0x000e620008000800 */
[----:B------:R-:W4:Y:S06]  /*5250*/  LDCU UR17, c[0x0][0xc0c] ;  /* 0x00018180ff1177ac */ /* 0x000f2c0008000800 */
[----:B------:R-:W4:Y:S01]  /*5260*/  LDC.64 R6, c[0x0][0x348] ;  /* 0x0000d200ff067b82 */ /* 0x000f220000000a00 */
[----:B------:R-:W4:Y:S01]  /*5270*/  LDCU UR43, c[0x0][0xc20] ;  /* 0x00018400ff2b77ac */ /* 0x000f220008000800 */
[----:B------:R-:W4:Y:S06]  /*5280*/  LDCU UR4, c[0x0][0xc30] ;  /* 0x00018600ff0477ac */ /* 0x000f2c0008000800 */
[----:B------:R-:W4:Y:S01]  /*5290*/  LDC.64 R4, c[0x0][0x990] ;  /* 0x00026400ff047b82 */ /* 0x000f220000000a00 */
[----:B--2---:R-:W-:Y:S01]  /*52a0*/  ISETP.NE.U32.AND P0, PT, R2, RZ, PT ;  /* 0x000000ff0200720c */ /* 0x004fe20003f05070 */
[----:B------:R-:W-:Y:S01]  /*52b0*/  UMOV UR28, 0x400 ;  /* 0x00000400001c7882 */ /* 0x000fe20000000000 */
[----:B---3--:R-:W-:Y:S01]  /*52c0*/  UIMAD.WIDE.U32 UR6, UR30, UR32, URZ ;  /* 0x000000201e0672a5 */ /* 0x008fe2000f8e00ff */
[----:B------:R-:W-:Y:S01]  /*52d0*/  IMAD.MOV.U32 R2, RZ, RZ, 0x2000 ;  /* 0x00002000ff027424 */ /* 0x000fe200078e00ff */
[----:B------:R-:W-:Y:S01]  /*52e0*/  ISETP.NE.AND.EX P0, PT, R3, RZ, PT, P0 ;  /* 0x000000ff0300720c */ /* 0x000fe20003f05300 */
[----:B-1----:R-:W-:-:S02]  /*52f0*/  UIMAD.WIDE.U32 UR8, UR29, UR35, URZ ;  /* 0x000000231d0872a5 */ /* 0x002fc4000f8e00ff */
[----:B----4-:R-:W-:Y:S02]  /*5300*/  ULEA UR28, UR10, UR28, 0x18 ;  /* 0x0000001c0a1c7291 */ /* 0x010fe4000f8ec0ff */
[----:B------:R-:W-:Y:S01]  /*5310*/  UMOV UR41, UR7 ;  /* 0x0000000700297c82 */ /* 0x000fe20008000000 */
[----:B------:R-:W-:Y:S02]  /*5320*/  UISETP.GE.AND UP0, UPT, UR39, 0x1, UPT ;  /* 0x000000012700788c */ /* 0x000fe4000bf06270 */
[----:B------:R-:W-:Y:S02]  /*5330*/  UIADD3 UR38, UPT, UPT, UR28, 0x220, URZ ;  /* 0x000002201c267890 */ /* 0x000fe4000fffe0ff */
[----:B------:R-:W-:Y:S01]  /*5340*/  UIADD3 UR37, UPT, UPT, UR28, 0x248, URZ ;  /* 0x000002481c257890 */ /* 0x000fe2000fffe0ff */
[----:B------:R-:W-:Y:S01]  /*5350*/  UMOV UR40, UR9 ;  /* 0x0000000900287c82 */ /* 0x000fe20008000000 */
[----:B------:R-:W-:Y:S02]  /*5360*/  UPLOP3.LUT UP1, UPT, UPT, UPT, UPT, 0x40, 0x4 ;  /* 0x000000000004789c */ /* 0x000fe40003f2e870 */
[----:B------:R-:W-:Y:S01]  /*5370*/  UISETP.NE.AND UP6, UPT, UR39, 0x1, UPT ;  /* 0x000000012700788c */ /* 0x000fe2000bfc5270 */
[----:B------:R-:W1:Y:S01]  /*5380*/  LDCU.64 UR18, c[0x0][0xc28] ;  /* 0x00018500ff1277ac */ /* 0x000e620008000a00 */
[----:B------:R-:W-:-:S02]  /*5390*/  UISETP.NE.AND UP2, UPT, UR17, 0x1, UPT ;  /* 0x000000011100788c */ /* 0x000fc4000bf45270 */
[----:B------:R-:W-:Y:S02]  /*53a0*/  UISETP.NE.AND UP0, UPT, UR34, 0x1, UPT ;  /* 0x000000012200788c */ /* 0x000fe4000bf05270 */
[----:B------:R-:W-:Y:S02]  /*53b0*/  UPRMT UR38, UR10, 0x654, UR38 ;  /* 0x000006540a267896 */ /* 0x000fe40008000026 */
[----:B------:R-:W-:Y:S02]  /*53c0*/  UPRMT UR37, URZ, 0x654, UR37 ;  /* 0x00000654ff257896 */ /* 0x000fe40008000025 */
[----:B------:R-:W-:Y:S02]  /*53d0*/  USHF.R.U32.HI UR41, URZ, UR33, UR41 ;  /* 0x00000021ff297299 */ /* 0x000fe40008011629 */
[----:B------:R-:W-:Y:S02]  /*53e0*/  USHF.R.U32.HI UR40, URZ, UR43, UR40 ;  /* 0x0000002bff287299 */ /* 0x000fe40008011628 */
[----:B------:R-:W-:Y:S01]  /*53f0*/  UISETP.NE.AND UP3, UPT, UR4, 0x1, UPT ;  /* 0x000000010400788c */ /* 0x000fe2000bf65270 */
[----:B------:R-:W-:-:S10]  /*5400*/  VOTEU.ANY UP5, P0 ;  /* 0x0000000000ff7886 */ /* 0x000fd400000a0100 */
.L_x_98:
[----:B------:R-:W-:Y:S04]  /*5410*/  SHF.L.U32 R3, R13, 0x1f, RZ ;  /* 0x0000001f0d037819 */ /* 0x000fe800000006ff */
[----:B--2---:R-:W2:Y:S02]  /*5420*/  SYNCS.PHASECHK.TRANS64.TRYWAIT P0, [UR28+0x240], R3 ;  /* 0x00024003ff0075a7 */ /* 0x004ea4000800111c */
[----:B--2---:R-:W-:Y:S05]  /*5430*/  @!P0 BRA `(.L_x_91) ;  /* 0x0000004000c88947 */ /* 0x004fea0003800000 */
.L_x_202:
[----:B------:R-:W3:Y:S01]  /*5440*/  LDS.128 R8, [UR28+0x280] ;  /* 0x0002801cff087984 */ /* 0x000ee20008000c00 */
[----:B------:R-:W-:Y:S01]  /*5450*/  UISETP.GE.AND UP0, UPT, UR39, 0x1, UPT ;  /* 0x000000012700788c */ /* 0x000fe2000bf06270 */
[----:B------:R-:W-:Y:S01]  /*5460*/  @!PT LDS RZ, [RZ] ;  /* 0x00000000fffff984 */ /* 0x000fe20000000800 */
[----:B------:R-:W-:Y:S01]  /*5470*/  @!PT LDS RZ, [RZ] ;  /* 0x00000000fffff984 */ /* 0x000fe20000000800 */
[----:B------:R-:W-:Y:S01]  /*5480*/  @!PT LDS RZ, [RZ] ;  /* 0x00000000fffff984 */ /* 0x000fe20000000800 */
[----:B------:R-:W-:Y:S01]  /*5490*/  @!PT LDS RZ, [RZ] ;  /* 0x00000000fffff984 */ /* 0x000fe20000000800 */
[----:B------:R4:W-:Y:S06]  /*54a0*/  MEMBAR.ALL.CTA ;  /* 0x0000000000007992 */ /* 0x0009ec0000008000 */
[----:B----4-:R-:W4:Y:S02]  /*54b0*/  FENCE.VIEW.ASYNC.S ;  /* 0x00000000000073c6 */ /* 0x010f240000000000 */
[----:B----4-:R-:W-:Y:S01]  /*54c0*/  SYNCS.ARRIVE.TRANS64.RED.A1T0 RZ, [UR37], RZ ;  /* 0x000000ffffff79a7 */ /* 0x010fe20008100425 */
[----:B---3--:R-:W-:Y:S11]  /*54d0*/  LOP3.LUT P0, RZ, R10, 0x1, RZ, 0xc0, !PT ;  /* 0x000000010aff7812 */ /* 0x008ff6000780c0ff */
[----:B------:R-:W-:Y:S02]  /*54e0*/  @!UPT UIADD3 URZ, UPT, UPT, URZ, URZ, URZ ;  /* 0x000000fffffff290 */ /* 0x000fe4000fffe0ff */
[----:B------:R-:W-:Y:S01]  /*54f0*/  VOTEU.ANY UP2, P0 ;  /* 0x0000000000ff7886 */ /* 0x000fe20000040100 */
[----:B------:R-:W-:Y:S11]  /*5500*/  PLOP3.LUT P0, PT, PT, PT, UP2, 0x80, 0x8 ;  /* 0x000000000008781c */ /* 0x000ff60003f0f028 */
[----:B------:R-:W-:Y:S02]  /*5510*/  @!UPT UIADD3 URZ, UPT, UPT, URZ, URZ, URZ ;  /* 0x000000fffffff290 */ /* 0x000fe4000fffe0ff */
[----:B--2---:R-:W-:Y:S02]  /*5520*/  @P0 MOV R3, R8 ;  /* 0x0000000800030202 */ /* 0x004fe40000000f00 */
[----:B------:R-:W-:Y:S02]  /*5530*/  @P0 LOP3.LUT R0, R9, 0xffff, RZ, 0xc0, !PT ;  /* 0x0000ffff09000812 */ /* 0x000fe400078ec0ff */
[----:B------:R-:W-:Y:S02]  /*5540*/  @P0 R2UR UR5, R3 ;  /* 0x00000000030502ca */ /* 0x000fe400000e0000 */
[----:B------:R-:W-:Y:S11]  /*5550*/  @P0 R2UR UR4, R0 ;  /* 0x00000000000402ca */ /* 0x000ff600000e0000 */
[----:B------:R-:W-:Y:S02]  /*5560*/  @UP2 UMOV UR16, UR5 ;  /* 0x0000000500102c82 */ /* 0x000fe40008000000 */
[----:B------:R-:W-:Y:S01]  /*5570*/  @UP2 UMOV UR15, UR4 ;  /* 0x00000004000f2c82 */ /* 0x000fe20008000000 */
[----:B------:R-:W-:Y:S05]  /*5580*/  BRA.U !UP0, `(.L_x_92) ;  /* 0x0000000108b47547 */ /* 0x000fea000b800000 */
[----:B------:R-:W-:Y:S02]  /*5590*/  UIMAD.WIDE.U32 UR8, UR15, UR35, URZ ;  /* 0x000000230f0872a5 */ /* 0x000fe4000f8e00ff */
[----:B------:R-:W-:Y:S02]  /*55a0*/  UP2UR UR14, UPR, URZ, 0x2 ;  /* 0x00000002ff0e7883 */ /* 0x000fe40008000000 */
[----:B------:R-:W-:Y:S02]  /*55b0*/  UISETP.NE.AND UP1, UPT, UR34, 0x1, UPT ;  /* 0x000000012200788c */ /* 0x000fe4000bf25270 */
[----:B------:R-:W-:Y:S02]  /*55c0*/  UIMAD.WIDE.U32 UR10, UR16, UR32, URZ ;  /* 0x00000020100a72a5 */ /* 0x000fe4000f8e00ff */
[----:B------:R-:W-:Y:S02]  /*55d0*/  USEL UR4, UR29, UR40, !UP1 ;  /* 0x000000281d047287 */ /* 0x000fe4000c800000 */
[----:B------:R-:W-:Y:S02]  /*55e0*/  UISETP.NE.AND UP0, UPT, UR17, 0x1, UPT ;  /* 0x000000011100788c */ /* 0x000fe4000bf05270 */
[----:B-1----:R-:W-:Y:S02]  /*55f0*/  UIMAD.WIDE.U32 UR12, UR4, UR18, URZ ;  /* 0x00000012040c72a5 */ /* 0x002fe4000f8e00ff */
[----:B------:R-:W-:Y:S01]  /*5600*/  USEL UR7, UR30, UR41, !UP0 ;  /* 0x000000291e077287 */ /* 0x000fe2000c000000 */
[----:B------:R-:W-:Y:S02]  /*5610*/  UMOV UR5, UR9 ;  /* 0x0000000900057c82 */ /* 0x000fe40008000000 */
[----:B------:R-:W-:Y:S02]  /*5620*/  USHF.R.U32.HI UR6, URZ, UR43, UR5 ;  /* 0x0000002bff067299 */ /* 0x000fe40008011605 */
[----:B------:R-:W-:Y:S02]  /*5630*/  UIMAD.WIDE.U32 UR20, UR7, UR18, URZ ;  /* 0x00000012071472a5 */ /* 0x000fe4000f8e00ff */
[----:B------:R-:W-:Y:S02]  /*5640*/  USEL UR6, UR15, UR6, !UP1 ;  /* 0x000000060f067287 */ /* 0x000fe4000c800000 */
[----:B------:R-:W-:Y:S01]  /*5650*/  UISETP.NE.AND UP1, UPT, UR14, URZ, UPT ;  /* 0x000000ff0e00728c */ /* 0x000fe2000bf25270 */
[----:B------:R-:W-:Y:S01]  /*5660*/  UMOV UR5, UR11 ;  /* 0x0000000b00057c82 */ /* 0x000fe20008000000 */
[----:B------:R-:W-:Y:S02]  /*5670*/  UIMAD.WIDE.U32 UR10, UR6, UR18, URZ ;  /* 0x00000012060a72a5 */ /* 0x000fe4000f8e00ff */
[----:B------:R-:W-:Y:S03]  /*5680*/  USHF.R.U32.HI UR8, URZ, UR33, UR5 ;  /* 0x00000021ff087299 */ /* 0x000fe60008011605 */
[----:B------:R-:W-:Y:S02]  /*5690*/  UMOV UR5, UR13 ;  /* 0x0000000d00057c82 */ /* 0x000fe40008000000 */
[----:B------:R-:W-:Y:S03]  /*56a0*/  @UP6 USHF.R.U32.HI UR4, URZ, UR19, UR5 ;  /* 0x00000013ff046299 */ /* 0x000fe60008011605 */
[----:B------:R-:W-:Y:S01]  /*56b0*/  UMOV UR5, UR21 ;  /* 0x0000001500057c82 */ /* 0x000fe20008000000 */
[----:B------:R-:W-:Y:S02]  /*56c0*/  UIMAD UR4, UR39, UR4, URZ ;  /* 0x00000004270472a4 */ /* 0x000fe4000f8e02ff */
[----:B------:R-:W-:Y:S02]  /*56d0*/  @UP6 USHF.R.U32.HI UR7, URZ, UR19, UR5 ;  /* 0x00000013ff076299 */ /* 0x000fe40008011605 */
[----:B------:R-:W-:Y:S02]  /*56e0*/  USEL UR5, UR16, UR8, !UP0 ;  /* 0x0000000810057287 */ /* 0x000fe4000c000000 */
[----:B------:R-:W-:Y:S02]  /*56f0*/  UIMAD UR8, UR39, UR7, URZ ;  /* 0x00000007270872a4 */ /* 0x000fe4000f8e02ff */
[----:B------:R-:W-:Y:S03]  /*5700*/  UISETP.GE.AND UP0, UPT, UR6, UR4, UPT ;  /* 0x000000040600728c */ /* 0x000fe6000bf06270 */
[----:B------:R-:W-:Y:S01]  /*5710*/  UMOV UR4, UR11 ;  /* 0x0000000b00047c82 */ /* 0x000fe20008000000 */
[----:B------:R-:W-:Y:S02]  /*5720*/  UISETP.GE.OR UP0, UPT, UR5, UR8, UP0 ;  /* 0x000000080500728c */ /* 0x000fe40008706670 */
[----:B------:R-:W-:Y:S02]  /*5730*/  USHF.R.U32.HI UR4, URZ, UR19, UR4 ;  /* 0x00000013ff047299 */ /* 0x000fe40008011604 */
[----:B------:R-:W-:Y:S02]  /*5740*/  UIMAD.WIDE.U32 UR8, UR5, UR18, URZ ;  /* 0x00000012050872a5 */ /* 0x000fe4000f8e00ff */
[----:B------:R-:W-:Y:S04]  /*5750*/  USEL UR10, UR6, UR4, !UP6 ;  /* 0x00000004060a7287 */ /* 0x000fe8000f000000 */
[----:B------:R-:W-:Y:S01]  /*5760*/  UIADD3 UR11, UPT, UPT, -UR10, URZ, URZ ;  /* 0x000000ff0a0b7290 */ /* 0x000fe2000fffe1ff */
[----:B------:R-:W-:Y:S02]  /*5770*/  @!UP0 UMOV UR4, UR9 ;  /* 0x0000000900048c82 */ /* 0x000fe40008000000 */
[----:B------:R-:W-:Y:S02]  /*5780*/  @!UP0 USHF.R.U32.HI UR4, URZ, UR19, UR4 ;  /* 0x00000013ff048299 */ /* 0x000fe40008011604 */
[----:B------:R-:W-:Y:S02]  /*5790*/  UIMAD UR8, UR39, UR11, UR6 ;  /* 0x0000000b270872a4 */ /* 0x000fe4000f8e0206 */
[----:B------:R-:W-:Y:S04]  /*57a0*/  @!UP0 USEL UR4, UR5, UR4, !UP6 ;  /* 0x0000000405048287 */ /* 0x000fe8000f000000 */
[----:B------:R-:W-:Y:S02]  /*57b0*/  @!UP0 UIMAD UR8, UR7, UR8, UR4 ;  /* 0x00000008070882a4 */ /* 0x000fe4000f8e0204 */
[----:B------:R-:W-:Y:S02]  /*57c0*/  @!UP0 UIADD3 UR9, UPT, UPT, UR10, -UR4, URZ ;  /* 0x800000040a098290 */ /* 0x000fe4000fffe0ff */
[----:B------:R-:W-:Y:S02]  /*57d0*/  UIADD3 UR4, UPT, UPT, -UR5, URZ, URZ ;  /* 0x000000ff05047290 */ /* 0x000fe4000fffe1ff */
[----:B------:R-:W-:Y:S02]  /*57e0*/  UIADD3 UR7, UPT, UPT, -UR6, URZ, URZ ;  /* 0x000000ff06077290 */ /* 0x000fe4000fffe1ff */
[----:B------:R-:W-:Y:S02]  /*57f0*/  @!UP0 UIMAD UR6, UR9, UR39, UR5 ;  /* 0x00000027090682a4 */ /* 0x000fe4000f8e0205 */
[----:B------:R-:W-:Y:S02]  /*5800*/  UIMAD UR16, UR17, UR4, UR16 ;  /* 0x00000004111072a4 */ /* 0x000fe4000f8e0210 */
[----:B------:R-:W-:Y:S01]  /*5810*/  UIMAD UR15, UR34, UR7, UR15 ;  /* 0x00000007220f72a4 */ /* 0x000fe2000f8e020f */
[----:B------:R-:W-:Y:S02]  /*5820*/  @!UP0 UMOV UR5, UR8 ;  /* 0x0000000800058c82 */ /* 0x000fe40008000000 */
[----:B------:R-:W-:Y:S02]  /*5830*/  UIMAD UR16, UR5, UR17, UR16 ;  /* 0x00000011051072a4 */ /* 0x000fe4000f8e0210 */
[----:B------:R-:W-:Y:S11]  /*5840*/  UIMAD UR15, UR6, UR34, UR15 ;  /* 0x00000022060f72a4 */ /* 0x000ff6000f8e020f */
[----:B------:R-:W-:Y:S01]  /*5850*/  @!UPT UIADD3 URZ, UPT, UPT, URZ, URZ, URZ ;  /* 0x000000fffffff290 */ /* 0x000fe2000fffe0ff */
.L_x_92:
[----:B------:R-:W2:Y:S01]  /*5860*/  @!UP3 LDCU.128 UR8, c[0x0][0xc10] ;  /* 0x00018200ff08b7ac */ /* 0x000ea20008000c00 */
[C---:B------:R-:W-:Y:S02]  /*5870*/  ISETP.NE.U32.AND P2, PT, R4.reuse, RZ, PT ;  /* 0x000000ff0400720c */ /* 0x040fe40003f45070 */
[----:B------:R-:W-:Y:S02]  /*5880*/  ISETP.NE.U32.AND P1, PT, R4, RZ, PT ;  /* 0x000000ff0400720c */ /* 0x000fe40003f25070 */
[C---:B------:R-:W-:Y:S02]  /*5890*/  ISETP.NE.AND.EX P2, PT, R5.reuse, RZ, PT, P2 ;  /* 0x000000ff0500720c */ /* 0x040fe40003f45320 */
[----:B------:R-:W-:Y:S01]  /*58a0*/  ISETP.NE.AND.EX P1, PT, R5, RZ, PT, P1 ;  /* 0x000000ff0500720c */ /* 0x000fe20003f25310 */
[----:B------:R-:W3:Y:S01]  /*58b0*/  @!UP3 LDCU UR5, c[0x0][0xc0c] ;  /* 0x00018180ff05b7ac */ /* 0x000ee20008000800 */
[----:B------:R-:W-:Y:S01]  /*58c0*/  SHF.L.U32 R3, R14, 0x1f, RZ ;  /* 0x0000001f0e037819 */ /* 0x000fe200000006ff */
[----:B--2---:R-:W-:Y:S07]  /*58d0*/  UIMAD.WIDE.U32 UR6, UR16, UR8, URZ ;  /* 0x00000008100672a5 */ /* 0x004fee000f8e00ff */
[----:B------:R-:W-:Y:S01]  /*58e0*/  @!UP3 UMOV UR4, UR7 ;  /* 0x000000070004bc82 */ /* 0x000fe20008000000 */
[----:B---3--:R-:W-:Y:S02]  /*58f0*/  @!UP3 UISETP.NE.AND UP0, UPT, UR5, 0x1, UPT ;  /* 0x000000010500b88c */ /* 0x008fe4000bf05270 */
[----:B------:R-:W-:Y:S02]  /*5900*/  @!UP3 USHF.R.U32.HI UR4, URZ, UR9, UR4 ;  /* 0x00000009ff04b299 */ /* 0x000fe40008011604 */
[----:B------:R-:W-:Y:S02]  /*5910*/  UIMAD.WIDE.U32 UR6, UR15, UR11, URZ ;  /* 0x0000000b0f0672a5 */ /* 0x000fe4000f8e00ff */
[----:B------:R-:W-:Y:S02]  /*5920*/  @!UP3 USEL UR8, UR16, UR4, !UP0 ;  /* 0x000000041008b287 */ /* 0x000fe4000c000000 */
[----:B------:R-:W-:Y:S03]  /*5930*/  @!UP3 UISETP.NE.AND UP0, UPT, UR10, 0x1, UPT ;  /* 0x000000010a00b88c */ /* 0x000fe6000bf05270 */
[----:B------:R-:W-:Y:S02]  /*5940*/  @!UP3 UMOV UR6, UR7 ;  /* 0x000000070006bc82 */ /* 0x000fe40008000000 */
[----:B------:R-:W2:Y:S02]  /*5950*/  @!UP3 LDCU UR4, c[0x0][0xc20] ;  /* 0x00018400ff04b7ac */ /* 0x000ea40008000800 */
[----:B--2---:R-:W-:Y:S04]  /*5960*/  @!UP3 USHF.R.U32.HI UR6, URZ, UR4, UR6 ;  /* 0x00000004ff06b299 */ /* 0x004fe80008011606 */
[----:B------:R-:W-:Y:S04]  /*5970*/  @!UP3 USEL UR6, UR15, UR6, !UP0 ;  /* 0x000000060f06b287 */ /* 0x000fe8000c000000 */
[----:B------:R-:W-:Y:S02]  /*5980*/  @!UP3 UIADD3 UR4, UPT, UPT, -UR8, UR6, URZ ;  /* 0x000000060804b290 */ /* 0x000fe4000fffe1ff */
[----:B------:R-:W-:Y:S02]  /*5990*/  @!UP3 UIADD3 UR6, UPT, UPT, UR8, -UR6, URZ ;  /* 0x800000060806b290 */ /* 0x000fe4000fffe0ff */
[----:B------:R-:W-:Y:S02]  /*59a0*/  @!UP3 UIMAD UR16, UR4, UR5, UR16 ;  /* 0x000000050410b2a4 */ /* 0x000fe4000f8e0210 */
[----:B------:R-:W-:Y:S01]  /*59b0*/  @!UP3 UIMAD UR15, UR6, UR10, UR15 ;  /* 0x0000000a060fb2a4 */ /* 0x000fe2000f8e020f */
[----:B------:R-:W-:Y:S11]  /*59c0*/  BRA.U UP1, `(.L_x_93) ;  /* 0x0000000101107547 */ /* 0x000ff6000b800000 */
[----:B------:R-:W-:Y:S04]  /*59d0*/  MOV R12, UR42 ;  /* 0x0000002a000c7c02 */ /* 0x000fe80008000f00 */
[----:B------:R-:W-:Y:S04]  /*59e0*/  SHF.L.U32 R12, R12, 0x1f, RZ ;  /* 0x0000001f0c0c7819 */ /* 0x000fe800000006ff */
[----:B------:R-:W2:Y:S02]  /*59f0*/  SYNCS.PHASECHK.TRANS64.TRYWAIT P3, [UR28+0x238], R12 ;  /* 0x0002380cff0075a7 */ /* 0x000ea4000806111c */
[----:B--2---:R-:W-:Y:S05]  /*5a00*/  @!P3 BRA `(.L_x_94) ;  /* 0x0000003c006cb947 */ /* 0x004fea0003800000 */
.L_x_93:
[----:B------:R-:W-:Y:S05]  /*5a10*/  @!P2 BRA `(.L_x_95) ;  /* 0x000000000030a947 */ /* 0x000fea0003800000 */
[----:B------:R-:W-:Y:S01]  /*5a20*/  UPLOP3.LUT UP4, UPT, UPT, UPT, UP5, 0x80, 0x8 ;  /* 0x000000000008789c */ /* 0x000fe20003f8f050 */
[----:B------:R-:W-:Y:S01]  /*5a30*/  HFMA2 R139, -RZ, RZ, 0, 5.9604644775390625e-08 ;  /* 0x00000001ff8b7431 */ /* 0x000fe200000001ff */
[----:B------:R-:W3:Y:S04]  /*5a40*/  LDCU.64 UR4, c[0x0][0x358] ;  /* 0x00006b00ff0477ac */ /* 0x000ee80008000a00 */
[----:B------:R-:W-:Y:S11]  /*5a50*/  PLOP3.LUT P2, PT, PT, PT, UP4, 0x80, 0x8 ;  /* 0x000000000008781c */ /* 0x000ff60003f4f048 */
[----:B------:R-:W-:Y:S02]  /*5a60*/  @!UPT UIADD3 URZ, UPT, UPT, URZ, URZ, URZ ;  /* 0x000000fffffff290 */ /* 0x000fe4000fffe0ff */
[----:B------:R-:W4:Y:S01]  /*5a70*/  @P2 LDC.64 R18, c[0x0][0x988] ;  /* 0x00026200ff122b82 */ /* 0x000f220000000a00 */
[----:B--2---:R-:W-:Y:S04]  /*5a80*/  @P2 IMAD R0, R16, R4, RZ ;  /* 0x0000000410002224 */ /* 0x004fe800078e02ff */
[----:B----4-:R-:W-:Y:S01]  /*5a90*/  @P2 IMAD.WIDE R18, R0, 0x4, R18 ;  /* 0x0000000400122825 */ /* 0x010fe200078e0212 */
[----:B------:R-:W-:Y:S04]  /*5aa0*/  MOV R0, 0x1 ;  /* 0x0000000100007802 */ /* 0x000fe80000000f00 */
[----:B---3-5:R3:W5:Y:S01]  /*5ab0*/  @P2 LDG.E R71, desc[UR4][R18.64] ;  /* 0x0000000412472981 */ /* 0x028762000c1e1900 */
[----:B------:R-:W-:Y:S01]  /*5ac0*/  @!P2 PRMT R139, R0, 0x7610, R139 ;  /* 0x00007610008ba816 */ /* 0x000fe2000000008b */
[----:B---3--:R-:W4:Y:S06]  /*5ad0*/  @!P2 LDC R71, c[0x0][0x980] ;  /* 0x00026000ff47ab82 */ /* 0x008f2c0000000800 */
.L_x_95:
[----:B----45:R-:W-:Y:S01]  /*5ae0*/  @!P1 FSETP.EQ.AND P2, PT, R71, RZ, PT ;  /* 0x000000ff4700920b */ /* 0x030fe20003f42000 */
[----:B------:R-:W-:Y:S01]  /*5af0*/  @!UPT UIADD3 URZ, UPT, UPT, URZ, URZ, URZ ;  /* 0x000000fffffff290 */ /* 0x000fe2000fffe0ff */
[----:B------:R-:W-:Y:S11]  /*5b00*/  @!P1 BRA `(.L_x_96) ;  /* 0x0000000000149947 */ /* 0x000ff60003800000 */
[----:B------:R-:W-:Y:S02]  /*5b10*/  LOP3.LUT P1, RZ, R139, 0xff, RZ, 0xc0, !PT ;  /* 0x000000ff8bff7812 */ /* 0x000fe4000782c0ff */
[----:B------:R-:W-:Y:S04]  /*5b20*/  PLOP3.LUT P2, PT, PT, PT, UP4, 0x80, 0x8 ;  /* 0x000000000008781c */ /* 0x000fe80003f4f048 */
[----:B------:R-:W-:Y:S07]  /*5b30*/  PLOP3.LUT P2, PT, P2, PT, PT, 0x8, 0x80 ;  /* 0x000000000080781c */ /* 0x000fee000174e170 */
[----:B------:R-:W-:Y:S11]  /*5b40*/  @P1 FSETP.EQ.AND P2, PT, R71, RZ, PT ;  /* 0x000000ff4700120b */ /* 0x000ff60003f42000 */
[----:B------:R-:W-:Y:S02]  /*5b50*/  @!UPT UIADD3 URZ, UPT, UPT, URZ, URZ, URZ ;  /* 0x000000fffffff290 */ /* 0x000fe4000fffe0ff */
.L_x_96:
[----:B------:R-:W3:Y:S01]  /*5b60*/  SYNCS.PHASECHK.TRANS64.TRYWAIT P1, [UR28+0x228], R3 ;  /* 0x00022803ff0075a7 */ /* 0x000ee2000802111c */
[----:B------:R-:W-:Y:S02]  /*5b70*/  ELECT P3, URZ, PT ;  /* 0x0000000000ff782f */ /* 0x000fe40003860000 */
[----:B------:R-:W-:Y:S01]  /*5b80*/  @P0 SHF.R.U32.HI R16, RZ, 0x10, R9 ;  /* 0x00000010ff100819 */ /* 0x000fe20000011609 */
[----:B---3--:R-:W-:Y:S10]  /*5b90*/  @!P1 BRA `(.L_x_97) ;  /* 0x0000003c00209947 */ /* 0x008ff40003800000 */
.L_x_205:
[----:B------:R-:W-:Y:S02]  /*5ba0*/  PLOP3.LUT P2, PT, P2, P3, PT, 0xf2, 0x2f ;  /* 0x00000000002f781c */ /* 0x000fe40001747e72 */
[----:B------:R-:W-:Y:S02]  /*5bb0*/  LOP3.LUT R14, R14, 0x1, RZ, 0x3c, !PT ;  /* 0x000000010e0e7812 */ /* 0x000fe400078e3cff */
[----:B------:R-:W-:Y:S09]  /*5bc0*/  LOP3.LUT R13, R13, 0x1, RZ, 0x3c, !PT ;  /* 0x000000010d0d7812 */ /* 0x000ff200078e3cff */
[----:B------:R-:W-:Y:S01]  /*5bd0*/  VOTEU.ALL UP0, P2 ;  /* 0x0000000000ff7886 */ /* 0x000fe20001000000 */
[----:B--2---:R-:W-:Y:S01]  /*5be0*/  @!P2 IADD3 R3, P0, PT, R6, 0x680, RZ ;  /* 0x000006800603a810 */ /* 0x004fe20007f1e0ff */
[----:B------:R-:W-:Y:S03]  /*5bf0*/  @!P2 IMAD.MOV.U32 R0, RZ, 0x20, RZ ;  /* 0x00000020ff00a824 */ /* 0x000fe600078e00ff */
[----:B------:R-:W2:Y:S01]  /*5c00*/  @!UP0 LDCU.128 UR24, c[0x0][0xa80] ;  /* 0x00015000ff1887ac */ /* 0x000ea20008000c00 */
[----:B------:R-:W-:Y:S01]  /*5c10*/  @!P2 IMAD.MOV.U32 R0, RZ, 0x400, R0 ;  /* 0x00000400ff00a824 */ /* 0x000fe200078e0000 */
[----:B------:R-:W3:Y:S01]  /*5c20*/  @!UP0 LDCU.128 UR20, c[0x0][0xa90] ;  /* 0x00015200ff1487ac */ /* 0x000ee20008000c00 */
[----:B------:R-:W4:Y:S01]  /*5c30*/  @!UP0 LDCU UR6, c[0x0][0xaa0] ;  /* 0x00015400ff0687ac */ /* 0x000f220008000800 */
[----:B------:R-:W-:Y:S02]  /*5c40*/  @!UP0 USHF.L.U32 UR11, UR44, 0x7, URZ ;  /* 0x000000072c0b8899 */ /* 0x000fe400080006ff */
[----:B--2---:R-:W-:Y:S02]  /*5c50*/  @!UP0 UISETP.NE.AND UP1, UPT, UR24, 0x1, UPT ;  /* 0x000000011800888c */ /* 0x004fe4000bf25270 */
[----:B------:R-:W-:Y:S02]  /*5c60*/  UIMAD.WIDE.U32 UR4, UR11, UR25, URZ ;  /* 0x000000190b0472a5 */ /* 0x000fe4000f8e00ff */
[----:B------:R-:W-:Y:S02]  /*5c70*/  @!UP0 USHF.L.U32 UR10, UR45, 0x6, URZ ;  /* 0x000000062d0a8899 */ /* 0x000fe400080006ff */
[----:B------:R-:W-:Y:S02]  /*5c80*/  @!UP0 UIADD3 UR8, UPT, UPT, UR28, 0x400, URZ ;  /* 0x000004001c088890 */ /* 0x000fe4000fffe0ff */
[----:B------:R-:W-:Y:S02]  /*5c90*/  @!UP0 UIADD3 UR9, UPT, UPT, UR28, 0x220, URZ ;  /* 0x000002201c098890 */ /* 0x000fe4000fffe0ff */
[----:B------:R-:W-:Y:S02]  /*5ca0*/  UIADD3 UR45, UPT, UPT, UR15, UR36, URZ ;  /* 0x000000240f2d7290 */ /* 0x000fe4000fffe0ff */
[----:B------:R-:W-:Y:S01]  /*5cb0*/  UIADD3 UR44, UPT, UPT, UR16, UR31, URZ ;  /* 0x0000001f102c7290 */ /* 0x000fe2000fffe0ff */
[----:B------:R-:W-:Y:S02]  /*5cc0*/  @!UP0 UMOV UR4, UR5 ;  /* 0x0000000500048c82 */ /* 0x000fe40008000000 */
[----:B------:R-:W-:Y:S04]  /*5cd0*/  @!UP0 USHF.R.U32.HI UR4, URZ, UR26, UR4 ;  /* 0x0000001aff048299 */ /* 0x000fe80008011604 */
[----:B------:R-:W-:Y:S02]  /*5ce0*/  @!UP0 USEL UR12, UR11, UR4, !UP1 ;  /* 0x000000040b0c8287 */ /* 0x000fe4000c800000 */
[----:B------:R-:W-:Y:S02]  /*5cf0*/  @!UP0 UISETP.NE.AND UP1, UPT, UR27, 0x1, UPT ;  /* 0x000000011b00888c */ /* 0x000fe4000bf25270 */
[----:B---3--:R-:W-:Y:S07]  /*5d00*/  UIMAD.WIDE.U32 UR4, UR12, UR20, URZ ;  /* 0x000000140c0472a5 */ /* 0x008fee000f8e00ff */
[----:B------:R-:W-:Y:S02]  /*5d10*/  @!UP0 UMOV UR4, UR5 ;  /* 0x0000000500048c82 */ /* 0x000fe40008000000 */
[----:B------:R-:W-:Y:S04]  /*5d20*/  @!UP0 USHF.R.U32.HI UR4, URZ, UR21, UR4 ;  /* 0x00000015ff048299 */ /* 0x000fe80008011604 */
[----:B------:R-:W-:Y:S02]  /*5d30*/  @!UP0 USEL UR13, UR12, UR4, !UP1 ;  /* 0x000000040c0d8287 */ /* 0x000fe4000c800000 */
[----:B------:R-:W-:Y:S02]  /*5d40*/  @!UP0 UISETP.NE.AND UP1, UPT, UR22, 0x1, UPT ;  /* 0x000000011600888c */ /* 0x000fe4000bf25270 */
[----:B------:R-:W-:Y:S07]  /*5d50*/  UIMAD.WIDE.U32 UR4, UR13, UR23, URZ ;  /* 0x000000170d0472a5 */ /* 0x000fee000f8e00ff */
[----:B------:R-:W-:Y:S02]  /*5d60*/  @!UP0 UMOV UR4, UR5 ;  /* 0x0000000500048c82 */ /* 0x000fe40008000000 */
[----:B----4-:R-:W-:Y:S01]  /*5d70*/  @!UP0 USHF.R.U32.HI UR4, URZ, UR6, UR4 ;  /* 0x00000006ff048299 */ /* 0x010fe20008011604 */
[----:B------:R-:W-:Y:S01]  /*5d80*/  @!P2 R2UR UR6, R0 ;  /* 0x000000000006a2ca */ /* 0x000fe200000e0000 */
[----:B------:R-:W-:Y:S02]  /*5d90*/  @!P2 IMAD.X R0, RZ, RZ, R7, P0 ;  /* 0x000000ffff00a224 */ /* 0x000fe400000e0607 */
[----:B------:R-:W-:Y:S02]  /*5da0*/  @!UP0 USEL UR14, UR13, UR4, !UP1 ;  /* 0x000000040d0e8287 */ /* 0x000fe4000c800000 */
[----:B------:R-:W-:Y:S02]  /*5db0*/  @!UP0 UIADD3 UR4, UPT, UPT, -UR12, URZ, URZ ;  /* 0x000000ff0c048290 */ /* 0x000fe4000fffe1ff */
[----:B------:R-:W-:Y:S02]  /*5dc0*/  @!UP0 UIADD3 UR5, UPT, UPT, -UR14, URZ, URZ ;  /* 0x000000ff0e058290 */ /* 0x000fe4000fffe1ff */
[----:B------:R-:W-:Y:S02]  /*5dd0*/  @!UP0 UIMAD UR11, UR24, UR4, UR11 ;  /* 0x00000004180b82a4 */ /* 0x000fe4000f8e020b */
[----:B------:R-:W-:Y:S02]  /*5de0*/  @!UP0 UIADD3 UR4, UPT, UPT, -UR13, URZ, URZ ;  /* 0x000000ff0d048290 */ /* 0x000fe4000fffe1ff */
[----:B------:R-:W-:Y:S01]  /*5df0*/  @!UP0 UIMAD UR13, UR22, UR5, UR13 ;  /* 0x00000005160d82a4 */ /* 0x000fe2000f8e020d */
[----:B------:R-:W-:Y:S01]  /*5e00*/  @!P2 R2UR UR5, R3 ;  /* 0x000000000305a2ca */ /* 0x000fe200000e0000 */
[----:B------:R-:W-:Y:S02]  /*5e10*/  @!UP0 UIMAD UR12, UR27, UR4, UR12 ;  /* 0x000000041b0c82a4 */ /* 0x000fe4000f8e020c */
[----:B------:R-:W-:Y:S01]  /*5e20*/  @!UP0 UPRMT UR6, UR6, 0x5410, URZ ;  /* 0x0000541006068896 */ /* 0x000fe200080000ff */
[----:B------:R-:W-:Y:S01]  /*5e30*/  @!P2 R2UR UR4, R0 ;  /* 0x000000000004a2ca */ /* 0x000fe200000e0000 */
[----:B------:R-:W-:Y:S01]  /*5e40*/  VOTEU.ALL UP0, P2 ;  /* 0x0000000000ff7886 */ /* 0x000fe20001000000 */
[----:B------:R-:W-:Y:S07]  /*5e50*/  UPLOP3.LUT UP1, UPT, UPT, UPT, UPT, 0x80, 0x8 ;  /* 0x000000000008789c */ /* 0x000fee0003f2f070 */
[----:B------:R-:W-:Y:S04]  /*5e60*/  IMAD.U32 R8, RZ, RZ, UR5 ;  /* 0x00000005ff087e24 */ /* 0x000fe8000f8e00ff */
[----:B------:R-:W-:Y:S01]  /*5e70*/  IMAD.U32 R9, RZ, RZ, UR4 ;  /* 0x00000004ff097e24 */ /* 0x000fe2000f8e00ff */
[----:B------:R-:W-:Y:S04]  /*5e80*/  @!P2 R2UR UR4, R8 ;  /* 0x000000000804a2ca */ /* 0x000fe800000e0000 */
[----:B------:R-:W-:Y:S11]  /*5e90*/  @!P2 R2UR UR5, R9 ;  /* 0x000000000905a2ca */ /* 0x000ff600000e0000 */
[----:B------:R-:W-:Y:S02]  /*5ea0*/  @!UPT UIADD3 URZ, UPT, UPT, URZ, URZ, URZ ;  /* 0x000000fffffff290 */ /* 0x000fe4000fffe0ff */
[----:B------:R2:W-:Y:S01]  /*5eb0*/  @!UP0 UTMALDG.5D.IM2COL [UR8], [UR4], UR6 ;  /* 0x00000008040083b4 */ /* 0x0005e20008060006 */
[----:B------:R2:W-:Y:S01]  /*5ec0*/  @!P2 SYNCS.ARRIVE.TRANS64.RED.A0TR RZ, [UR28+0x220], R2 ;  /* 0x00022002ffffa9a7 */ /* 0x0005e2000830041c */
[----:B------:R-:W-:Y:S01]  /*5ed0*/  SYNCS.ARRIVE.TRANS64.RED.A1T0 RZ, [UR38], RZ ;  /* 0x000000ffffff79a7 */ /* 0x000fe20008100426 */
[----:B------:R-:W-:Y:S05]  /*5ee0*/  BRA.U UP2, `(.L_x_98) ;  /* 0xfffffff502487547 */ /* 0x000fea000b83ffff */
[----:B------:R-:W-:Y:S07]  /*5ef0*/  MOV R0, UR28 ;  /* 0x0000001c00007c02 */ /* 0x000fee0008000f00 */
.L_x_99:
[----:B--2---:R-:W-:-:S04]  /*5f00*/  SHF.L.U32 R2, R14, 0x1f, RZ ;  /* 0x0000001f0e027819 */ /* 0x004fc800000006ff */
[----:B------:R2:W3:Y:S03]  /*5f10*/  SYNCS.PHASECHK.TRANS64.TRYWAIT P0, [R0+URZ+0x228], R2 ;  /* 0x00022802000075a7 */ /* 0x0004e600080011ff */
[----:B---3--:R-:W-:Y:S05]  /*5f20*/  @!P0 NANOSLEEP.SYNCS 0x989680 ;  /* 0x009896800000895d */ /* 0x008fea0003900000 */
[----:B------:R-:W3:Y:S02]  /*5f30*/  @!P0 SYNCS.PHASECHK.TRANS64 P0, [R0+URZ+0x228], R2 ;  /* 0x00022802000085a7 */ /* 0x000ee400080010ff */
[----:B-1-3--:R-:W-:Y:S05]  /*5f40*/  @P0 EXIT ;  /* 0x000000000000094d */ /* 0x00afea0003800000 */
[----:B------:R-:W-:Y:S05]  /*5f50*/  BRA `(.L_x_99) ;  /* 0xfffffffc00e87947 */ /* 0x000fea000383ffff */
.L_x_90:
[----:B------:R-:W-:-:S06]  /*5f60*/  UISETP.GE.AND UP0, UPT, UR15, 0x4, UPT ;  /* 0x000000040f00788c */ /* 0x000fcc000bf06270 */
[----:B------:R-:W-:-:S13]  /*5f70*/  PLOP3.LUT P0, PT, PT, PT, UP0, 0x80, 0x8 ;  /* 0x000000000008781c */ /* 0x000fda0003f0f008 */
[----:B-1----:R-:W-:Y:S05]  /*5f80*/  @!P0 EXIT ;  /* 0x000000000000894d */ /* 0x002fea0003800000 */
[----:B------:R-:W1:Y:S08]  /*5f90*/  S2UR UR4, SR_CgaCtaId ;  /* 0x00000000000479c3 */ /* 0x000e700000008800 */
[----:B------:R-:W-:Y:S01]  /*5fa0*/  BAR.SYNC.DEFER_BLOCKING 0x6, 0xa0 ;  /* 0x0182800000007b1d */ /* 0x000fe20000010000 */
[C---:B------:R-:W-:Y:S01]  /*5fb0*/  IMAD.SHL.U32 R4, R133.reuse, 0x40, RZ ;  /* 0x0000004085047824 */ /* 0x040fe200078e00ff */
[C---:B------:R-:W-:Y:S01]  /*5fc0*/  SHF.L.U32 R69, R133.reuse, 0x10, RZ ;  /* 0x0000001085457819 */ /* 0x040fe200000006ff */
[C---:B------:R-:W-:Y:S01]  /*5fd0*/  IMAD.SHL.U32 R138, R133.reuse, 0x8, RZ ;  /* 0x00000008858a7824 */ /* 0x040fe200078e00ff */
[----:B------:R-:W-:Y:S01]  /*5fe0*/  CS2R R134, SRZ ;  /* 0x0000000000867805 */ /* 0x000fe2000001ff00 */
[----:B------:R-:W-:Y:S01]  /*5ff0*/  IMAD.SHL.U32 R145, R133, 0x10, RZ ;  /* 0x0000001085917824 */ /* 0x000fe200078e00ff */
[----:B------:R-:W-:Y:S01]  /*6000*/  UMOV UR43, 0x400 ;  /* 0x00000400002b7882 */ /* 0x000fe20000000000 */
[----:B------:R-:W-:Y:S01]  /*6010*/  LOP3.LUT R5, R4, 0x180, RZ, 0xc0, !PT ;  /* 0x0000018004057812 */ /* 0x000fe200078ec0ff */
[----:B------:R-:W-:Y:S01]  /*6020*/  IMAD.MOV.U32 R68, RZ, RZ, RZ ;  /* 0x000000ffff447224 */ /* 0x000fe200078e00ff */
[----:B------:R-:W-:Y:S01]  /*6030*/  LOP3.LUT R69, R69, 0x600000, RZ, 0xc0, !PT ;  /* 0x0060000045457812 */ /* 0x000fe200078ec0ff */
[----:B------:R-:W-:Y:S01]  /*6040*/  IMAD.MOV.U32 R136, RZ, RZ, RZ ;  /* 0x000000ffff887224 */ /* 0x000fe200078e00ff */
[----:B------:R-:W-:Y:S01]  /*6050*/  LOP3.LUT R138, R5, 0x30, R138, 0xf8, !PT ;  /* 0x00000030058a7812 */ /* 0x000fe200078ef88a */
[----:B------:R-:W2:Y:S01]  /*6060*/  LDCU UR54, c[0x0][0x370] ;  /* 0x00006e00ff3677ac */ /* 0x000ea20008000800 */
[----:B------:R-:W-:-:S02]  /*6070*/  LOP3.LUT R137, R145, 0x20, RZ, 0xc0, !PT ;  /* 0x0000002091897812 */ /* 0x000fc400078ec0ff */
[----:B------:R-:W-:Y:S01]  /*6080*/  LOP3.LUT R138, R138, 0x1e40, R4, 0xf8, !PT ;  /* 0x00001e408a8a7812 */ /* 0x000fe200078ef804 */
[----:B------:R-:W3:Y:S01]  /*6090*/  LDCU UR42, c[0x0][0xc0c] ;  /* 0x00018180ff2a77ac */ /* 0x000ee20008000800 */
[----:B------:R-:W-:Y:S01]  /*60a0*/  LOP3.LUT R145, R145, 0x40, RZ, 0xc0, !PT ;  /* 0x0000004091917812 */ /* 0x000fe200078ec0ff */
[----:B------:R-:W4:Y:S01]  /*60b0*/  LDCU UR38, c[0x0][0xc30] ;  /* 0x00018600ff2677ac */ /* 0x000f220008000800 */
[----:B-1----:R-:W-:Y:S01]  /*60c0*/  ULEA UR43, UR4, UR43, 0x18 ;  /* 0x0000002b042b7291 */ /* 0x002fe2000f8ec0ff */
[----:B------:R-:W1:Y:S05]  /*60d0*/  LDCU.64 UR4, c[0x0][0x9a8] ;  /* 0x00013500ff0477ac */ /* 0x000e6a0008000a00 */
[----:B------:R-:W-:Y:S01]  /*60e0*/  VIADD R146, R138, UR43 ;  /* 0x0000002b8a927c36 */ /* 0x000fe20008000000 */
[----:B------:R-:W2:Y:S02]  /*60f0*/  LDCU.64 UR52, c[0x0][0x988] ;  /* 0x00013100ff3477ac */ /* 0x000ea40008000a00 */
[----:B------:R-:W3:Y:S02]  /*6100*/  LDS R2, [UR43+0x290] ;  /* 0x0002902bff027984 */ /* 0x000ee40008000800 */
[--C-:B------:R-:W-:Y:S01]  /*6110*/  IADD3 R137, PT, PT, -R137, 0x400, R146.reuse ;  /* 0x0000040089897810 */ /* 0x100fe20007ffe192 */
[----:B------:R-:W2:Y:S01]  /*6120*/  LDCU.64 UR40, c[0x0][0xc28] ;  /* 0x00018500ff2877ac */ /* 0x000ea20008000a00 */
[----:B------:R-:W-:-:S03]  /*6130*/  IADD3 R146, PT, PT, -R145, 0x400, R146 ;  /* 0x0000040091927810 */ /* 0x000fc60007ffe192 */
[----:B------:R-:W-:Y:S01]  /*6140*/  IMAD.IADD R145, R137, 0x1, -R145 ;  /* 0x0000000189917824 */ /* 0x000fe200078e0a91 */
[----:B------:R-:W2:Y:S01]  /*6150*/  LDCU.64 UR56, c[0x0][0x990] ;  /* 0x00013200ff3877ac */ /* 0x000ea20008000a00 */
[----:B-1----:R-:W-:Y:S01]  /*6160*/  IMAD.U32 R142, RZ, RZ, UR4 ;  /* 0x00000004ff8e7e24 */ /* 0x002fe2000f8e00ff */
[----:B------:R-:W-:Y:S01]  /*6170*/  UIADD3 UR4, UPT, UPT, UR43, 0x2400, URZ ;  /* 0x000024002b047890 */ /* 0x000fe2000fffe0ff */
[----:B------:R-:W-:Y:S01]  /*6180*/  IMAD.U32 R141, RZ, RZ, UR5 ;  /* 0x00000005ff8d7e24 */ /* 0x000fe2000f8e00ff */
[----:B------:R-:W1:Y:S04]  /*6190*/  LDCU.64 UR58, c[0x0][0x9b0] ;  /* 0x00013600ff3a77ac */ /* 0x000e680008000a00 */
[----:B------:R-:W-:Y:S01]  /*61a0*/  MOV R147, UR4 ;  /* 0x0000000400937c02 */ /* 0x000fe20008000f00 */
[----:B------:R-:W1:Y:S01]  /*61b0*/  LDCU.128 UR48, c[0x0][0xc10] ;  /* 0x00018200ff3077ac */ /* 0x000e620008000c00 */
[----:B------:R-:W1:Y:S01]  /*61c0*/  LDCU.128 UR60, c[0x0][0xb80] ;  /* 0x00017000ff3c77ac */ /* 0x000e620008000c00 */
[----:B------:R-:W1:Y:S01]  /*61d0*/  LDCU UR47, c[0x0][0x374] ;  /* 0x00006e80ff2f77ac */ /* 0x000e620008000800 */
[----:B------:R-:W-:Y:S01]  /*61e0*/  UIADD3 UR55, UPT, UPT, UR43, 0x400, URZ ;  /* 0x000004002b377890 */ /* 0x000fe2000fffe0ff */
[C---:B---3--:R-:W-:Y:S01]  /*61f0*/  VIADD R3, R2.reuse, 0x40 ;  /* 0x0000004002037836 */ /* 0x048fe20000000000 */
[----:B------:R-:W-:-:S04]  /*6200*/  LOP3.LUT R2, R2, 0xffff, RZ, 0xc0, !PT ;  /* 0x0000ffff02027812 */ /* 0x000fc800078ec0ff */
[----:B------:R-:W-:-:S05]  /*6210*/  LOP3.LUT R3, R3, 0xffff, RZ, 0xc0, !PT ;  /* 0x0000ffff03037812 */ /* 0x000fca00078ec0ff */
[----:B-12-4-:R3:W-:Y:S02]  /*6220*/  STL.64 [R1], R2 ;  /* 0x0000000201007387 */ /* 0x0167e40000100a00 */
.L_x_117:
[----:B---3--:R-:W-:Y:S04]  /*6230*/  SHF.L.U32 R2, R135, 0x1f, RZ ;  /* 0x0000001f87027819 */ /* 0x008fe800000006ff */
[----:B-1----:R-:W1:Y:S02]  /*6240*/  SYNCS.PHASECHK.TRANS64.TRYWAIT P0, [UR43+0x240], R2 ;  /* 0x00024002ff0075a7 */ /* 0x002e64000800112b */
[----:B-12---:R-:W-:Y:S05]  /*6250*/  @!P0 BRA `(.L_x_100) ;  /* 0x0000003400888947 */ /* 0x006fea0003800000 */
.L_x_207:
[----:B------:R-:W2:Y:S01]  /*6260*/  LDS.128 R4, [UR43+0x280] ;  /* 0x0002802bff047984 */ /* 0x000ea20008000c00 */
[----:B------:R-:W-:Y:S01]  /*6270*/  UIADD3 UR4, UPT, UPT, UR43, 0x248, URZ ;  /* 0x000002482b047890 */ /* 0x000fe2000fffe0ff */
[----:B-1----:R-:W-:Y:S01]  /*6280*/  IMAD R2, R68, 0x4, R1 ;  /* 0x0000000444027824 */ /* 0x002fe200078e0201 */
[----:B------:R-:W-:Y:S01]  /*6290*/  UISETP.GE.AND UP0, UPT, UR39, 0x1, UPT ;  /* 0x000000012700788c */ /* 0x000fe2000bf06270 */
[----:B------:R-:W-:Y:S01]  /*62a0*/  @!PT LDS RZ, [RZ] ;  /* 0x00000000fffff984 */ /* 0x000fe20000000800 */
[----:B------:R-:W-:Y:S01]  /*62b0*/  @!PT LDS RZ, [RZ] ;  /* 0x00000000fffff984 */ /* 0x000fe20000000800 */
[----:B------:R-:W-:Y:S01]  /*62c0*/  @!PT LDS RZ, [RZ] ;  /* 0x00000000fffff984 */ /* 0x000fe20000000800 */
[----:B------:R-:W-:Y:S01]  /*62d0*/  @!PT LDS RZ, [RZ] ;  /* 0x00000000fffff984 */ /* 0x000fe20000000800 */
[----:B------:R1:W-:Y:S06]  /*62e0*/  MEMBAR.ALL.CTA ;  /* 0x0000000000007992 */ /* 0x0003ec0000008000 */
[----:B-1----:R-:W1:Y:S01]  /*62f0*/  FENCE.VIEW.ASYNC.S ;  /* 0x00000000000073c6 */ /* 0x002e620000000000 */
[----:B------:R-:W-:Y:S09]  /*6300*/  UPRMT UR4, URZ, 0x654, UR4 ;  /* 0x00000654ff047896 */ /* 0x000ff20008000004 */
[----:B-1----:R-:W-:Y:S01]  /*6310*/  SYNCS.ARRIVE.TRANS64.RED.A1T0 RZ, [UR4], RZ ;  /* 0x000000ffffff79a7 */ /* 0x002fe20008100404 */
[----:B------:R-:W5:Y:S01]  /*6320*/  LDL R2, [R2] ;  /* 0x0000000002027983 */ /* 0x000f620000100800 */
[----:B--2---:R-:W-:Y:S11]  /*6330*/  LOP3.LUT P0, RZ, R6, 0x1, RZ, 0xc0, !PT ;  /* 0x0000000106ff7812 */ /* 0x004ff6000780c0ff */
[----:B------:R-:W-:Y:S02]  /*6340*/  @!UPT UIADD3 URZ, UPT, UPT, URZ, URZ, URZ ;  /* 0x000000fffffff290 */ /* 0x000fe4000fffe0ff */
[----:B------:R-:W-:Y:S01]  /*6350*/  VOTEU.ANY UP1, P0 ;  /* 0x0000000000ff7886 */ /* 0x000fe20000020100 */
[----:B------:R-:W-:Y:S01]  /*6360*/  PLOP3.LUT P0, PT, PT, PT, UP1, 0x80, 0x8 ;  /* 0x000000000008781c */ /* 0x000fe20003f0f018 */
[----:B------:R-:W-:Y:S11]  /*6370*/  UP2UR UR46, UPR, URZ, 0x2 ;  /* 0x00000002ff2e7883 */ /* 0x000ff60008000000 */
[----:B------:R-:W-:Y:S01]  /*6380*/  @!UPT UIADD3 URZ, UPT, UPT, URZ, URZ, URZ ;  /* 0x000000fffffff290 */ /* 0x000fe2000fffe0ff */
[----:B------:R-:W-:Y:S02]  /*6390*/  @P0 MOV R3, R4 ;  /* 0x0000000400030202 */ /* 0x000fe40000000f00 */
[----:B------:R-:W-:Y:S02]  /*63a0*/  @P0 LOP3.LUT R0, R5, 0xffff, RZ, 0xc0, !PT ;  /* 0x0000ffff05000812 */ /* 0x000fe400078ec0ff */
[----:B------:R-:W-:Y:S02]  /*63b0*/  @P0 R2UR UR5, R3 ;  /* 0x00000000030502ca */ /* 0x000fe400000e0000 */
[----:B------:R-:W-:Y:S11]  /*63c0*/  @P0 R2UR UR4, R0 ;  /* 0x00000000000402ca */ /* 0x000ff600000e0000 */
[----:B------:R-:W-:Y:S02]  /*63d0*/  @UP1 UMOV UR37, UR5 ;  /* 0x0000000500251c82 */ /* 0x000fe40008000000 */
[----:B------:R-:W-:Y:S01]  /*63e0*/  @UP1 UMOV UR36, UR4 ;  /* 0x0000000400241c82 */ /* 0x000fe20008000000 */
[----:B------:R-:W-:Y:S05]  /*63f0*/  BRA.U !UP0, `(.L_x_101) ;  /* 0x0000000108cc7547 */ /* 0x000fea000b800000 */
[----:B------:R-:W1:Y:S01]  /*6400*/  LDCU UR9, c[0x0][0xc20] ;  /* 0x00018400ff0977ac */ /* 0x000e620008000800 */
[----:B------:R-:W-:Y:S02]  /*6410*/  UIMAD.WIDE.U32 UR4, UR47, UR51, URZ ;  /* 0x000000332f0472a5 */ /* 0x000fe4000f8e00ff */
[----:B------:R-:W-:Y:S02]  /*6420*/  UIMAD.WIDE.U32 UR6, UR54, UR48, URZ ;  /* 0x00000030360672a5 */ /* 0x000fe4000f8e00ff */
[----:B------:R-:W-:Y:S02]  /*6430*/  UIMAD.WIDE.U32 UR10, UR36, UR51, URZ ;  /* 0x00000033240a72a5 */ /* 0x000fe4000f8e00ff */
[----:B------:R-:W-:Y:S02]  /*6440*/  UISETP.NE.AND UP0, UPT, UR50, 0x1, UPT ;  /* 0x000000013200788c */ /* 0x000fe4000bf05270 */
[----:B------:R-:W-:Y:S02]  /*6450*/  UISETP.NE.AND UP1, UPT, UR42, 0x1, UPT ;  /* 0x000000012a00788c */ /* 0x000fe4000bf25270 */
[----:B------:R-:W-:Y:S02]  /*6460*/  UISETP.NE.AND UP2, UPT, UR39, 0x1, UPT ;  /* 0x000000012700788c */ /* 0x000fe4000bf45270 */
[----:B------:R-:W-:Y:S01]  /*6470*/  UIMAD.WIDE.U32 UR12, UR37, UR48, URZ ;  /* 0x00000030250c72a5 */ /* 0x000fe2000f8e00ff */
[----:B------:R-:W-:Y:S01]  /*6480*/  UMOV UR4, UR5 ;  /* 0x0000000500047c82 */ /* 0x000fe20008000000 */
[----:B------:R-:W-:Y:S01]  /*6490*/  UMOV UR6, UR11 ;  /* 0x0000000b00067c82 */ /* 0x000fe20008000000 */
[----:B-1----:R-:W-:Y:S03]  /*64a0*/  USHF.R.U32.HI UR8, URZ, UR9, UR4 ;  /* 0x00000009ff087299 */ /* 0x002fe60008011604 */
[----:B------:R-:W-:Y:S02]  /*64b0*/  UMOV UR4, UR7 ;  /* 0x0000000700047c82 */ /* 0x000fe40008000000 */
[----:B------:R-:W-:Y:S02]  /*64c0*/  USHF.R.U32.HI UR5, URZ, UR49, UR4 ;  /* 0x00000031ff057299 */ /* 0x000fe40008011604 */
[----:B------:R-:W-:Y:S02]  /*64d0*/  USEL UR4, UR47, UR8, !UP0 ;  /* 0x000000082f047287 */ /* 0x000fe4000c000000 */
[----:B------:R-:W-:Y:S02]  /*64e0*/  USHF.R.U32.HI UR8, URZ, UR9, UR6 ;  /* 0x00000009ff087299 */ /* 0x000fe40008011606 */
[----:B------:R-:W-:Y:S02]  /*64f0*/  UIMAD.WIDE.U32 UR6, UR4, UR40, URZ ;  /* 0x00000028040672a5 */ /* 0x000fe4000f8e00ff */
[----:B------:R-:W-:Y:S02]  /*6500*/  USEL UR9, UR54, UR5, !UP1 ;  /* 0x0000000536097287 */ /* 0x000fe4000c800000 */
[----:B------:R-:W-:Y:S02]  /*6510*/  USEL UR8, UR36, UR8, !UP0 ;  /* 0x0000000824087287 */ /* 0x000fe4000c000000 */
[----:B------:R-:W-:Y:S01]  /*6520*/  UIMAD.WIDE.U32 UR10, UR9, UR40, URZ ;  /* 0x00000028090a72a5 */ /* 0x000fe2000f8e00ff */
[----:B------:R-:W-:Y:S01]  /*6530*/  UMOV UR6, UR7 ;  /* 0x0000000700067c82 */ /* 0x000fe20008000000 */
[----:B------:R-:W-:Y:S01]  /*6540*/  UMOV UR5, UR13 ;  /* 0x0000000d00057c82 */ /* 0x000fe20008000000 */
[----:B------:R-:W-:Y:S02]  /*6550*/  @UP2 USHF.R.U32.HI UR4, URZ, UR41, UR6 ;  /* 0x00000029ff042299 */ /* 0x000fe40008011606 */
[----:B------:R-:W-:Y:S02]  /*6560*/  USHF.R.U32.HI UR5, URZ, UR49, UR5 ;  /* 0x00000031ff057299 */ /* 0x000fe40008011605 */
[----:B------:R-:W-:Y:S02]  /*6570*/  UIMAD UR4, UR39, UR4, URZ ;  /* 0x00000004270472a4 */ /* 0x000fe4000f8e02ff */
[----:B------:R-:W-:Y:S02]  /*6580*/  USEL UR5, UR37, UR5, !UP1 ;  /* 0x0000000525057287 */ /* 0x000fe4000c800000 */
[----:B------:R-:W-:Y:S01]  /*6590*/  UISETP.GE.AND UP0, UPT, UR8, UR4, UPT ;  /* 0x000000040800728c */ /* 0x000fe2000bf06270 */
[----:B------:R-:W-:Y:S01]  /*65a0*/  UMOV UR6, UR11 ;  /* 0x0000000b00067c82 */ /* 0x000fe20008000000 */
[----:B------:R-:W-:Y:S02]  /*65b0*/  UIMAD.WIDE.U32 UR10, UR8, UR40, URZ ;  /* 0x00000028080a72a5 */ /* 0x000fe4000f8e00ff */
[----:B------:R-:W-:Y:S04]  /*65c0*/  @UP2 USHF.R.U32.HI UR9, URZ, UR41, UR6 ;  /* 0x00000029ff092299 */ /* 0x000fe80008011606 */
[----:B------:R-:W-:Y:S01]  /*65d0*/  UIMAD UR6, UR39, UR9, URZ ;  /* 0x00000009270672a4 */ /* 0x000fe2000f8e02ff */
[----:B------:R-:W-:Y:S03]  /*65e0*/  UMOV UR4, UR11 ;  /* 0x0000000b00047c82 */ /* 0x000fe60008000000 */
[----:B------:R-:W-:Y:S02]  /*65f0*/  UISETP.GE.OR UP0, UPT, UR5, UR6, UP0 ;  /* 0x000000060500728c */ /* 0x000fe40008706670 */
[----:B------:R-:W-:Y:S02]  /*6600*/  USHF.R.U32.HI UR4, URZ, UR41, UR4 ;  /* 0x00000029ff047299 */ /* 0x000fe40008011604 */
[----:B------:R-:W-:Y:S02]  /*6610*/  UIMAD.WIDE.U32 UR6, UR5, UR40, URZ ;  /* 0x00000028050672a5 */ /* 0x000fe4000f8e00ff */
[----:B------:R-:W-:Y:S02]  /*6620*/  USEL UR11, UR8, UR4, !UP2 ;  /* 0x00000004080b7287 */ /* 0x000fe4000d000000 */
[----:B------:R-:W-:Y:S02]  /*6630*/  UIADD3 UR6, UPT, UPT, -UR5, URZ, URZ ;  /* 0x000000ff05067290 */ /* 0x000fe4000fffe1ff */
[----:B------:R-:W-:Y:S02]  /*6640*/  UIADD3 UR10, UPT, UPT, -UR11, URZ, URZ ;  /* 0x000000ff0b0a7290 */ /* 0x000fe4000fffe1ff */
[----:B------:R-:W-:Y:S02]  /*6650*/  UIMAD UR6, UR42, UR6, UR37 ;  /* 0x000000062a0672a4 */ /* 0x000fe4000f8e0225 */
[----:B------:R-:W-:Y:S01]  /*6660*/  UIMAD UR10, UR39, UR10, UR8 ;  /* 0x0000000a270a72a4 */ /* 0x000fe2000f8e0208 */
[----:B------:R-:W-:Y:S01]  /*6670*/  @!UP0 UMOV UR4, UR7 ;  /* 0x0000000700048c82 */ /* 0x000fe20008000000 */
[----:B------:R-:W-:Y:S02]  /*6680*/  UIADD3 UR7, UPT, UPT, -UR8, URZ, URZ ;  /* 0x000000ff08077290 */ /* 0x000fe4000fffe1ff */
[----:B------:R-:W-:Y:S04]  /*6690*/  @!UP0 USHF.R.U32.HI UR4, URZ, UR41, UR4 ;  /* 0x00000029ff048299 */ /* 0x000fe80008011604 */
[----:B------:R-:W-:Y:S04]  /*66a0*/  @!UP0 USEL UR4, UR5, UR4, !UP2 ;  /* 0x0000000405048287 */ /* 0x000fe8000d000000 */
[----:B------:R-:W-:Y:S02]  /*66b0*/  @!UP0 UIMAD UR9, UR9, UR10, UR4 ;  /* 0x0000000a090982a4 */ /* 0x000fe4000f8e0204 */
[----:B------:R-:W-:Y:S02]  /*66c0*/  @!UP0 UIADD3 UR10, UPT, UPT, UR11, -UR4, URZ ;  /* 0x800000040b0a8290 */ /* 0x000fe4000fffe0ff */
[----:B------:R-:W-:Y:S02]  /*66d0*/  UIMAD UR4, UR50, UR7, UR36 ;  /* 0x00000007320472a4 */ /* 0x000fe4000f8e0224 */
[----:B------:R-:W-:Y:S03]  /*66e0*/  @!UP0 UIMAD UR8, UR10, UR39, UR5 ;  /* 0x000000270a0882a4 */ /* 0x000fe6000f8e0205 */
[----:B------:R-:W-:Y:S02]  /*66f0*/  @!UP0 UMOV UR5, UR9 ;  /* 0x0000000900058c82 */ /* 0x000fe40008000000 */
[----:B------:R-:W-:Y:S02]  /*6700*/  UIMAD UR37, UR5, UR42, UR6 ;  /* 0x0000002a052572a4 */ /* 0x000fe4000f8e0206 */
[----:B------:R-:W-:Y:S11]  /*6710*/  UIMAD UR36, UR8, UR50, UR4 ;  /* 0x00000032082472a4 */ /* 0x000ff6000f8e0204 */
[----:B------:R-:W-:Y:S01]  /*6720*/  @!UPT UIADD3 URZ, UPT, UPT, URZ, URZ, URZ ;  /* 0x000000fffffff290 */ /* 0x000fe2000fffe0ff */
.L_x_101:
[----:B------:R-:W-:Y:S01]  /*6730*/  UISETP.NE.AND UP0, UPT, UR38, 0x1, UPT ;  /* 0x000000012600788c */ /* 0x000fe2000bf05270 */
[----:B------:R-:W-:Y:S10]  /*6740*/  @P0 SHF.R.U32.HI R144, RZ, 0x10, R5 ;  /* 0x00000010ff900819 */ /* 0x000ff40000011605 */
[----:B------:R-:W1:Y:S01]  /*6750*/  @!UP0 LDCU.128 UR12, c[0x0][0xc10] ;  /* 0x00018200ff0c87ac */ /* 0x000e620008000c00 */
[----:B------:R-:W2:Y:S01]  /*6760*/  @!UP0 LDCU UR5, c[0x0][0xc0c] ;  /* 0x00018180ff0587ac */ /* 0x000ea20008000800 */
[----:B------:R-:W3:Y:S01]  /*6770*/  @!UP0 LDCU UR10, c[0x0][0xc20] ;  /* 0x00018400ff0a87ac */ /* 0x000ee20008000800 */
[----:B-1----:R-:W-:Y:S02]  /*6780*/  UIMAD.WIDE.U32 UR8, UR37, UR12, URZ ;  /* 0x0000000c250872a5 */ /* 0x002fe4000f8e00ff */
[----:B------:R-:W-:Y:S02]  /*6790*/  UIMAD.WIDE.U32 UR6, UR36, UR15, URZ ;  /* 0x0000000f240672a5 */ /* 0x000fe4000f8e00ff */
[----:B------:R-:W-:Y:S03]  /*67a0*/  @!UP0 UISETP.NE.AND UP1, UPT, UR14, 0x1, UPT ;  /* 0x000000010e00888c */ /* 0x000fe6000bf25270 */
[----:B------:R-:W-:Y:S01]  /*67b0*/  @!UP0 UMOV UR4, UR9 ;  /* 0x0000000900048c82 */ /* 0x000fe20008000000 */
[----:B--2---:R-:W-:Y:S02]  /*67c0*/  @!UP0 UISETP.NE.AND UP2, UPT, UR5, 0x1, UPT ;  /* 0x000000010500888c */ /* 0x004fe4000bf45270 */
[----:B------:R-:W-:Y:S01]  /*67d0*/  @!UP0 USHF.R.U32.HI UR4, URZ, UR13, UR4 ;  /* 0x0000000dff048299 */ /* 0x000fe20008011604 */
[----:B------:R-:W-:Y:S02]  /*67e0*/  @!UP0 UMOV UR6, UR7 ;  /* 0x0000000700068c82 */ /* 0x000fe40008000000 */
[----:B---3--:R-:W-:Y:S02]  /*67f0*/  @!UP0 USHF.R.U32.HI UR6, URZ, UR10, UR6 ;  /* 0x0000000aff068299 */ /* 0x008fe40008011606 */
[----:B------:R-:W-:Y:S02]  /*6800*/  @!UP0 USEL UR7, UR37, UR4, !UP2 ;  /* 0x0000000425078287 */ /* 0x000fe4000d000000 */
[----:B------:R-:W-:Y:S04]  /*6810*/  @!UP0 USEL UR6, UR36, UR6, !UP1 ;  /* 0x0000000624068287 */ /* 0x000fe8000c800000 */
[----:B------:R-:W-:Y:S02]  /*6820*/  @!UP0 UIADD3 UR4, UPT, UPT, -UR7, UR6, URZ ;  /* 0x0000000607048290 */ /* 0x000fe4000fffe1ff */
[----:B------:R-:W-:Y:S02]  /*6830*/  @!UP0 UIADD3 UR6, UPT, UPT, UR7, -UR6, URZ ;  /* 0x8000000607068290 */ /* 0x000fe4000fffe0ff */
[----:B------:R-:W-:Y:S02]  /*6840*/  @!UP0 UIMAD UR37, UR4, UR5, UR37 ;  /* 0x00000005042582a4 */ /* 0x000fe4000f8e0225 */
[----:B------:R-:W-:Y:S02]  /*6850*/  @!UP0 UIMAD UR36, UR6, UR14, UR36 ;  /* 0x0000000e062482a4 */ /* 0x000fe4000f8e0224 */
[----:B------:R-:W-:Y:S09]  /*6860*/  ULOP3.LUT UP0, URZ, UR55, 0x1b0, URZ, 0xc0, !UPT ;  /* 0x000001b037ff7892 */ /* 0x000ff2000f80c0ff */
[----:B------:R-:W-:Y:S05]  /*6870*/  BRA.U !UP0, `(.L_x_102) ;  /* 0x0000000108407547 */ /* 0x000fea000b800000 */
[----:B------:R-:W1:Y:S01]  /*6880*/  LDCU.64 UR8, c[0x4][0x80] ;  /* 0x01001000ff0877ac */ /* 0x000e620008000a00 */
[----:B------:R-:W-:Y:S01]  /*6890*/  MOV R15, 0x0 ;  /* 0x00000000000f7802 */ /* 0x000fe20000000f00 */
[----:B------:R-:W-:Y:S02]  /*68a0*/  HFMA2 R12, -RZ, RZ, 0, 5.9604644775390625e-08 ;  /* 0x00000001ff0c7431 */ /* 0x000fe400000001ff */
[----:B------:R-:W-:Y:S02]  /*68b0*/  IMAD.MOV.U32 R8, RZ, RZ, 0x70 ;  /* 0x00000070ff087424 */ /* 0x000fe400078e00ff */
[----:B------:R-:W-:Y:S01]  /*68c0*/  IMAD.MOV.U32 R13, RZ, RZ, RZ ;  /* 0x000000ffff0d7224 */ /* 0x000fe200078e00ff */
[----:B------:R-:W2:Y:S01]  /*68d0*/  LDCU.64 UR6, c[0x4][0x88] ;  /* 0x01001100ff0677ac */ /* 0x000ea20008000a00 */
[----:B------:R-:W3:Y:S01]  /*68e0*/  LDC.64 R14, c[0x4][R15] ;  /* 0x010000000f0e7b82 */ /* 0x000ee20000000a00 */
[----:B------:R-:W4:Y:S01]  /*68f0*/  LDCU.64 UR4, c[0x4][0x8] ;  /* 0x01000100ff0477ac */ /* 0x000f220008000a00 */
[----:B-1----:R-:W-:Y:S01]  /*6900*/  MOV R5, UR9 ;  /* 0x0000000900057c02 */ /* 0x002fe20008000f00 */
[----:B------:R-:W-:Y:S01]  /*6910*/  IMAD.U32 R4, RZ, RZ, UR8 ;  /* 0x00000008ff047e24 */ /* 0x000fe2000f8e00ff */
[----:B--2---:R-:W-:Y:S01]  /*6920*/  MOV R7, UR7 ;  /* 0x0000000700077c02 */ /* 0x004fe20008000f00 */
[----:B------:R-:W-:Y:S01]  /*6930*/  IMAD.U32 R6, RZ, RZ, UR6 ;  /* 0x00000006ff067e24 */ /* 0x000fe2000f8e00ff */
[----:B----4-:R-:W-:Y:S01]  /*6940*/  MOV R11, UR5 ;  /* 0x00000005000b7c02 */ /* 0x010fe20008000f00 */
[----:B------:R-:W-:Y:S02]  /*6950*/  IMAD.U32 R10, RZ, RZ, UR4 ;  /* 0x00000004ff0a7e24 */ /* 0x000fe4000f8e00ff */
[----:B------:R-:W-:Y:S07]  /*6960*/  LEPC R20, `(.L_x_102) ;  /* 0x000000001014794e */ /* 0x000fee0000000000 */
[----:B---3-5:R-:W-:Y:S05]  /*6970*/  CALL.ABS.NOINC R14 ;  /* 0x000000000e007343 */ /* 0x028fea0003c00000 */
.L_x_102:
[----:B------:R-:W-:Y:S01]  /*6980*/  LOP3.LUT P0, RZ, R147, 0x1b0, RZ, 0xc0, !PT ;  /* 0x000001b093ff7812 */ /* 0x000fe2000780c0ff */
[----:B------:R-:W-:Y:S11]  /*6990*/  BSSY.RECONVERGENT B6, `(.L_x_103) ;  /* 0x0000013000067945 */ /* 0x000ff60003800200 */
[----:B------:R-:W-:Y:S01]  /*69a0*/  @!UPT UIADD3 URZ, UPT, UPT, URZ, URZ, URZ ;  /* 0x000000fffffff290 */ /* 0x000fe2000fffe0ff */
[----:B------:R-:W-:Y:S05]  /*69b0*/  @!P0 BRA `(.L_x_104) ;  /* 0x0000000000408947 */ /* 0x000fea0003800000 */
        /* <DEDUP_REMOVED lines=16> */
.L_x_104:
[----:B------:R-:W-:Y:S05]  /*6ac0*/  BSYNC.RECONVERGENT B6 ;  /* 0x0000000000067941 */ /* 0x000fea0003800200 */
.L_x_103:
[----:B------:R-:W-:Y:S01]  /*6ad0*/  ISETP.NE.AND P6, PT, R143, RZ, PT ;  /* 0x000000ff8f00720c */ /* 0x000fe20003fc5270 */
[----:B------:R-:W-:Y:S01]  /*6ae0*/  UISETP.NE.U32.AND UP0, UPT, UR58, URZ, UPT ;  /* 0x000000ff3a00728c */ /* 0x000fe2000bf05070 */
[----:B------:R-:W-:Y:S02]  /*6af0*/  ISETP.NE.U32.AND P3, PT, RZ, UR56, PT ;  /* 0x00000038ff007c0c */ /* 0x000fe4000bf65070 */
[----:B------:R-:W-:Y:S01]  /*6b00*/  PLOP3.LUT P0, PT, PT, PT, PT, 0x8, 0x80 ;  /* 0x000000000080781c */ /* 0x000fe20003f0e170 */
[----:B------:R-:W-:Y:S01]  /*6b10*/  UISETP.NE.AND.EX UP0, UPT, UR59, URZ, UPT, UP0 ;  /* 0x000000ff3b00728c */ /* 0x000fe2000bf05300 */
[----:B------:R-:W-:Y:S07]  /*6b20*/  ISETP.NE.AND.EX P3, PT, RZ, UR57, PT, P3 ;  /* 0x00000039ff007c0c */ /* 0x000fee000bf65330 */
[----:B------:R-:W1:Y:S01]  /*6b30*/  @P6 LDC.64 R4, c[0x0][0x988] ;  /* 0x00026200ff046b82 */ /* 0x000e620000000a00 */
[----:B------:R-:W-:Y:S02]  /*6b40*/  @P6 PLOP3.LUT P0, PT, P3, PT, PT, 0x80, 0x8 ;  /* 0x000000000008681c */ /* 0x000fe40001f0f070 */
[----:B-1----:R-:W-:Y:S04]  /*6b50*/  @P6 ISETP.NE.U32.AND P1, PT, R4, RZ, PT ;  /* 0x000000ff0400620c */ /* 0x002fe80003f25070 */
[----:B------:R-:W-:Y:S01]  /*6b60*/  @P6 ISETP.NE.AND.EX P1, PT, R5, RZ, PT, P1 ;  /* 0x000000ff0500620c */ /* 0x000fe20003f25310 */
[----:B------:R-:W-:Y:S01]  /*6b70*/  @!UPT UIADD3 URZ, UPT, UPT, URZ, URZ, URZ ;  /* 0x000000fffffff290 */ /* 0x000fe2000fffe0ff */
[----:B------:R-:W-:Y:S11]  /*6b80*/  @!P3 BRA `(.L_x_105) ;  /* 0x000000000030b947 */ /* 0x000ff60003800000 */
[----:B------:R-:W-:Y:S01]  /*6b90*/  ISETP.NE.U32.AND P2, PT, RZ, UR52, PT ;  /* 0x00000034ff007c0c */ /* 0x000fe2000bf45070 */
[----:B------:R-:W1:Y:S01]  /*6ba0*/  LDCU.64 UR4, c[0x0][0x358] ;  /* 0x00006b00ff0477ac */ /* 0x000e620008000a00 */
[----:B------:R-:W-:Y:S02]  /*6bb0*/  IMAD.MOV.U32 R139, RZ, RZ, 0x1 ;  /* 0x00000001ff8b7424 */ /* 0x000fe400078e00ff */
[----:B------:R-:W-:Y:S11]  /*6bc0*/  ISETP.NE.AND.EX P2, PT, RZ, UR53, PT, P2 ;  /* 0x00000035ff007c0c */ /* 0x000ff6000bf45320 */
[----:B------:R-:W-:Y:S02]  /*6bd0*/  @!UPT UIADD3 URZ, UPT, UPT, URZ, URZ, URZ ;  /* 0x000000fffffff290 */ /* 0x000fe4000fffe0ff */
[----:B------:R-:W2:Y:S01]  /*6be0*/  @P2 LDC.64 R4, c[0x0][0x988] ;  /* 0x00026200ff042b82 */ /* 0x000ea20000000a00 */
[----:B------:R-:W-:Y:S04]  /*6bf0*/  @P2 IMAD R0, R16, UR56, RZ ;  /* 0x0000003810002c24 */ /* 0x000fe8000f8e02ff */
[----:B--2---:R-:W-:Y:S04]  /*6c00*/  @P2 IMAD.WIDE R4, R0, 0x4, R4 ;  /* 0x0000000400042825 */ /* 0x004fe800078e0204 */
[----:B------:R-:W-:Y:S01]  /*6c10*/  HFMA2 R0, -RZ, RZ, 0, 5.9604644775390625e-08 ;  /* 0x00000001ff007431 */ /* 0x000fe200000001ff */
[----:B-1---5:R1:W5:Y:S04]  /*6c20*/  @P2 LDG.E R71, desc[UR4][R4.64] ;  /* 0x0000000404472981 */ /* 0x022368000c1e1900 */
[----:B------:R-:W-:Y:S01]  /*6c30*/  @!P2 PRMT R139, R0, 0x7610, R139 ;  /* 0x00007610008ba816 */ /* 0x000fe2000000008b */
[----:B-1----:R-:W2:Y:S06]  /*6c40*/  @!P2 LDC R71, c[0x0][0x980] ;  /* 0x00026000ff47ab82 */ /* 0x002eac0000000800 */
.L_x_105:
[----:B------:R-:W-:Y:S05]  /*6c50*/  BRA.U !UP0, `(.L_x_106) ;  /* 0x00000001082c7547 */ /* 0x000fea000b800000 */
[----:B------:R-:W-:Y:S02]  /*6c60*/  R2UR UR5, R142 ;  /* 0x000000008e0572ca */ /* 0x000fe400000e0000 */
[----:B------:R-:W-:Y:S11]  /*6c70*/  R2UR UR4, R141 ;  /* 0x000000008d0472ca */ /* 0x000ff600000e0000 */
[----:B------:R-:W-:Y:S04]  /*6c80*/  ISETP.NE.U32.AND P2, PT, RZ, UR5, PT ;  /* 0x00000005ff007c0c */ /* 0x000fe8000bf45070 */
[----:B------:R-:W-:Y:S01]  /*6c90*/  ISETP.NE.AND.EX P2, PT, RZ, UR4, PT, P2 ;  /* 0x00000004ff007c0c */ /* 0x000fe2000bf45320 */
[----:B------:R-:W1:Y:S11]  /*6ca0*/  LDCU.64 UR4, c[0x0][0x358] ;  /* 0x00006b00ff0477ac */ /* 0x000e760008000a00 */
[----:B------:R-:W-:Y:S01]  /*6cb0*/  @!UPT UIADD3 URZ, UPT, UPT, URZ, URZ, URZ ;  /* 0x000000fffffff290 */ /* 0x000fe2000fffe0ff */
[----:B------:R-:W3:Y:S01]  /*6cc0*/  @P2 LDC.64 R4, c[0x0][0x9a8] ;  /* 0x00026a00ff042b82 */ /* 0x000ee20000000a00 */
[----:B------:R-:W-:Y:S04]  /*6cd0*/  @P2 IMAD R0, R16, UR58, RZ ;  /* 0x0000003a10002c24 */ /* 0x000fe8000f8e02ff */
[----:B---3--:R-:W-:Y:S05]  /*6ce0*/  @P2 IMAD.WIDE R4, R0, 0x4, R4 ;  /* 0x0000000400042825 */ /* 0x008fea00078e0204 */
[----:B-1---5:R1:W5:Y:S02]  /*6cf0*/  @P2 LDG.E R70, desc[UR4][R4.64] ;  /* 0x0000000404462981 */ /* 0x022364000c1e1900 */
[----:B-1----:R-:W3:Y:S02]  /*6d00*/  @!P2 LDC R70, c[0x0][0x9a0] ;  /* 0x00026800ff46ab82 */ /* 0x002ee40000000800 */
.L_x_106:
[----:B--2--5:R-:W-:Y:S01]  /*6d10*/  @P6 FSETP.NEU.AND P2, PT, R71, RZ, PT ;  /* 0x000000ff4700620b */ /* 0x024fe20003f4d000 */
[----:B------:R-:W-:Y:S01]  /*6d20*/  BSSY B1, `(.L_x_107) ;  /* 0x0000041000017945 */ /* 0x000fe20003800000 */
[----:B------:R-:W-:Y:S01]  /*6d30*/  @P6 SEL R3, RZ, 0xffffffff, P1 ;  /* 0xffffffffff036807 */ /* 0x000fe20000800000 */
[----:B------:R-:W-:Y:S01]  /*6d40*/  IMAD.IADD R2, R69, 0x1, R2 ;  /* 0x0000000145027824 */ /* 0x000fe200078e0202 */
[----:B------:R-:W-:Y:S02]  /*6d50*/  @P6 LOP3.LUT P1, RZ, R139, 0xff, RZ, 0xc0, !PT ;  /* 0x000000ff8bff6812 */ /* 0x000fe4000782c0ff */
[----:B------:R-:W-:Y:S02]  /*6d60*/  CS2R R18, SRZ ;  /* 0x0000000000127805 */ /* 0x000fe4000001ff00 */
[----:B------:R-:W-:Y:S02]  /*6d70*/  @P6 SEL R0, RZ, 0xffffffff, P2 ;  /* 0xffffffffff006807 */ /* 0x000fe40001000000 */
[----:B------:R-:W-:Y:S02]  /*6d80*/  CS2R R16, SRZ ;  /* 0x0000000000107805 */ /* 0x000fe4000001ff00 */
[----:B------:R-:W-:Y:S02]  /*6d90*/  LEA R22, R68, UR43, 0x3 ;  /* 0x0000002b44167c11 */ /* 0x000fe4000f8e18ff */
[----:B------:R-:W-:Y:S02]  /*6da0*/  CS2R R26, SRZ ;  /* 0x00000000001a7805 */ /* 0x000fe4000001ff00 */
[----:B------:R-:W-:Y:S02]  /*6db0*/  @P0 SEL R0, R3, R0, !P1 ;  /* 0x0000000003000207 */ /* 0x000fe40004800000 */
[----:B------:R-:W-:Y:S02]  /*6dc0*/  CS2R R24, SRZ ;  /* 0x0000000000187805 */ /* 0x000fe4000001ff00 */
[----:B------:R-:W-:Y:S02]  /*6dd0*/  PLOP3.LUT P5, PT, PT, PT, PT, 0x8, 0x80 ;  /* 0x000000000080781c */ /* 0x000fe40003fae170 */
[----:B------:R-:W-:Y:S02]  /*6de0*/  CS2R R30, SRZ ;  /* 0x00000000001e7805 */ /* 0x000fe4000001ff00 */
[----:B------:R-:W-:Y:S02]  /*6df0*/  @P6 LOP3.LUT R0, R0, 0x1, RZ, 0xc0, !PT ;  /* 0x0000000100006812 */ /* 0x000fe400078ec0ff */
[----:B------:R-:W-:Y:S02]  /*6e00*/  CS2R R28, SRZ ;  /* 0x00000000001c7805 */ /* 0x000fe4000001ff00 */
[----:B------:R-:W-:Y:S02]  /*6e10*/  CS2R R34, SRZ ;  /* 0x0000000000227805 */ /* 0x000fe4000001ff00 */
[----:B------:R-:W-:Y:S02]  /*6e20*/  CS2R R32, SRZ ;  /* 0x0000000000207805 */ /* 0x000fe4000001ff00 */
[----:B------:R-:W-:Y:S11]  /*6e30*/  ISETP.NE.U32.OR P1, PT, R0, 0x1, !P6 ;  /* 0x000000010000780c */ /* 0x000ff60007725470 */
[----:B------:R-:W-:Y:S02]  /*6e40*/  @!UPT UIADD3 URZ, UPT, UPT, URZ, URZ, URZ ;  /* 0x000000fffffff290 */ /* 0x000fe4000fffe0ff */
[----:B------:R-:W-:Y:S04]  /*6e50*/  @P1 SHF.L.U32 R0, R134, 0x1f, RZ ;  /* 0x0000001f86001819 */ /* 0x000fe800000006ff */
[----:B------:R1:W2:Y:S02]  /*6e60*/  @P1 SYNCS.PHASECHK.TRANS64.TRYWAIT P0, [UR43+0x220], R0 ;  /* 0x00022000ff0015a7 */ /* 0x0002a4000800112b */
[----:B-1----:R-:W-:Y:S04]  /*6e70*/  SHF.L.U32 R0, R136, 0x1f, RZ ;  /* 0x0000001f88007819 */ /* 0x002fe800000006ff */
[----:B------:R1:W4:Y:S01]  /*6e80*/  SYNCS.PHASECHK.TRANS64.TRYWAIT P4, [R22+URZ+0x250], R0 ;  /* 0x00025000160075a7 */ /* 0x00032200080811ff */
[----:B--2---:R-:W-:Y:S01]  /*6e90*/  @P1 PLOP3.LUT P5, PT, P0, PT, PT, 0x8, 0x80 ;  /* 0x000000000080181c */ /* 0x004fe200007ae170 */
[----:B------:R-:W-:Y:S01]  /*6ea0*/  @!UPT UIADD3 URZ, UPT, UPT, URZ, URZ, URZ ;  /* 0x000000fffffff290 */ /* 0x000fe2000fffe0ff */
[----:B-1----:R-:W-:Y:S11]  /*6eb0*/  @!P1 BRA `(.L_x_108) ;  /* 0x00000000009c9947 */ /* 0x002ff60003800000 */
[----:B------:R-:W-:Y:S01]  /*6ec0*/  ISETP.NE.U32.AND P0, PT, RZ, UR52, PT ;  /* 0x00000034ff007c0c */ /* 0x000fe2000bf05070 */
[----:B------:R-:W-:Y:S01]  /*6ed0*/  BSSY B0, `(.L_x_109) ;  /* 0x0000016000007945 */ /* 0x000fe20003800000 */
[----:B------:R-:W-:Y:S02]  /*6ee0*/  FSETP.NEU.AND P2, PT, R71, RZ, PT ;  /* 0x000000ff4700720b */ /* 0x000fe40003f4d000 */
[----:B------:R-:W-:Y:S02]  /*6ef0*/  CS2R R34, SRZ ;  /* 0x0000000000227805 */ /* 0x000fe4000001ff00 */
[----:B------:R-:W-:Y:S02]  /*6f00*/  ISETP.NE.AND.EX P0, PT, RZ, UR53, PT, P0 ;  /* 0x00000035ff007c0c */ /* 0x000fe4000bf05300 */
[----:B------:R-:W-:Y:S02]  /*6f10*/  CS2R R32, SRZ ;  /* 0x0000000000207805 */ /* 0x000fe4000001ff00 */
[----:B------:R-:W-:Y:S02]  /*6f20*/  LOP3.LUT P1, RZ, R139, 0xff, RZ, 0xc0, !PT ;  /* 0x000000ff8bff7812 */ /* 0x000fe4000782c0ff */
[----:B------:R-:W-:Y:S02]  /*6f30*/  CS2R R30, SRZ ;  /* 0x00000000001e7805 */ /* 0x000fe4000001ff00 */
[----:B------:R-:W-:Y:S02]  /*6f40*/  SEL R3, RZ, 0xffffffff, P2 ;  /* 0xffffffffff037807 */ /* 0x000fe40001000000 */
[----:B------:R-:W-:Y:S02]  /*6f50*/  CS2R R28, SRZ ;  /* 0x00000000001c7805 */ /* 0x000fe4000001ff00 */
[----:B------:R-:W-:Y:S02]  /*6f60*/  SEL R4, RZ, 0xffffffff, P0 ;  /* 0xffffffffff047807 */ /* 0x000fe40000000000 */
[----:B------:R-:W-:Y:S02]  /*6f70*/  CS2R R26, SRZ ;  /* 0x00000000001a7805 */ /* 0x000fe4000001ff00 */
[----:B------:R-:W-:Y:S02]  /*6f80*/  CS2R R24, SRZ ;  /* 0x0000000000187805 */ /* 0x000fe4000001ff00 */
[----:B------:R-:W-:Y:S02]  /*6f90*/  CS2R R18, SRZ ;  /* 0x0000000000127805 */ /* 0x000fe4000001ff00 */
[----:B------:R-:W-:Y:S02]  /*6fa0*/  @P3 SEL R3, R4, R3, !P1 ;  /* 0x0000000304033207 */ /* 0x000fe40004800000 */
[----:B------:R-:W-:Y:S02]  /*6fb0*/  CS2R R16, SRZ ;  /* 0x0000000000107805 */ /* 0x000fe4000001ff00 */
[----:B------:R-:W-:Y:S04]  /*6fc0*/  LOP3.LUT R3, R3, 0x1, RZ, 0xc0, !PT ;  /* 0x0000000103037812 */ /* 0x000fe800078ec0ff */
[----:B------:R-:W-:Y:S01]  /*6fd0*/  ISETP.NE.U32.AND P0, PT, R3, 0x1, PT ;  /* 0x000000010300780c */ /* 0x000fe20003f05070 */
[----:B------:R-:W-:Y:S01]  /*6fe0*/  @!UPT UIADD3 URZ, UPT, UPT, URZ, URZ, URZ ;  /* 0x000000fffffff290 */ /* 0x000fe2000fffe0ff */
[----:B------:R-:W-:Y:S11]  /*6ff0*/  @!P5 BRA `(.L_x_110) ;  /* 0x00000000000cd947 */ /* 0x000ff60003800000 */
[----:B------:R-:W-:Y:S04]  /*7000*/  SHF.L.U32 R4, R134, 0x1f, RZ ;  /* 0x0000001f86047819 */ /* 0x000fe800000006ff */
[----:B------:R-:W1:Y:S02]  /*7010*/  SYNCS.PHASECHK.TRANS64.TRYWAIT P1, [UR43+0x220], R4 ;  /* 0x00022004ff0075a7 */ /* 0x000e64000802112b */
[----:B-1----:R-:W-:Y:S05]  /*7020*/  @!P1 BRA `(.L_x_111) ;  /* 0x00000028002c9947 */ /* 0x002fea0003800000 */
.L_x_110:
[----:B------:R-:W-:Y:S05]  /*7030*/  BSYNC B0 ;  /* 0x0000000000007941 */ /* 0x000fea0003800000 */
.L_x_109:
[----:B------:R2:W1:Y:S01]  /*7040*/  @P0 LDS.128 R32, [R138+UR43+0x400] ;  /* 0x0004002b8a200984 */ /* 0x0004620008000c00 */
[----:B------:R-:W5:Y:S01]  /*7050*/  S2UR UR5, SR_CgaCtaId ;  /* 0x00000000000579c3 */ /* 0x000f620000008800 */
[----:B------:R-:W-:Y:S01]  /*7060*/  UIADD3 UR4, UPT, UPT, UR43, 0x228, URZ ;  /* 0x000002282b047890 */ /* 0x000fe2000fffe0ff */
[----:B------:R-:W-:Y:S01]  /*7070*/  LOP3.LUT R134, R134, 0x1, RZ, 0x3c, !PT ;  /* 0x0000000186867812 */ /* 0x000fe200078e3cff */
[----:B------:R2:W1:Y:S04]  /*7080*/  @P0 LDS.128 R28, [R137+0x10] ;  /* 0x00001000891c0984 */ /* 0x0004680000000c00 */
[----:B------:R2:W1:Y:S04]  /*7090*/  @P0 LDS.128 R24, [R146+0x20] ;  /* 0x0000200092180984 */ /* 0x0004680000000c00 */
[----:B------:R2:W1:Y:S01]  /*70a0*/  @P0 LDS.128 R16, [R145+0x30] ;  /* 0x0000300091100984 */ /* 0x0004620000000c00 */
[----:B------:R-:W-:Y:S01]  /*70b0*/  @!PT LDS RZ, [RZ] ;  /* 0x00000000fffff984 */ /* 0x000fe20000000800 */
[----:B------:R-:W-:Y:S01]  /*70c0*/  @!PT LDS RZ, [RZ] ;  /* 0x00000000fffff984 */ /* 0x000fe20000000800 */
[----:B------:R-:W-:Y:S01]  /*70d0*/  @!PT LDS RZ, [RZ] ;  /* 0x00000000fffff984 */ /* 0x000fe20000000800 */
[----:B------:R-:W-:Y:S01]  /*70e0*/  @!PT LDS RZ, [RZ] ;  /* 0x00000000fffff984 */ /* 0x000fe20000000800 */
[----:B------:R3:W-:Y:S06]  /*70f0*/  MEMBAR.ALL.CTA ;  /* 0x0000000000007992 */ /* 0x0007ec0000008000 */
[----:B---3--:R-:W3:Y:S01]  /*7100*/  FENCE.VIEW.ASYNC.S ;  /* 0x00000000000073c6 */ /* 0x008ee20000000000 */
[----:B-----5:R-:W-:Y:S09]  /*7110*/  UPRMT UR4, UR5, 0x654, UR4 ;  /* 0x0000065405047896 */ /* 0x020ff20008000004 */
[----:B---3--:R-:W-:Y:S03]  /*7120*/  SYNCS.ARRIVE.TRANS64.RED.A1T0 RZ, [UR4], RZ ;  /* 0x000000ffffff79a7 */ /* 0x008fe60008100404 */
.L_x_108:
[----:B------:R-:W-:Y:S05]  /*7130*/  BSYNC B1 ;  /* 0x0000000000017941 */ /* 0x000fea0003800000 */
.L_x_107:
[----:B-1----:R-:W-:Y:S04]  /*7140*/  SHF.R.U32.HI R3, RZ, 0x15, R2 ;  /* 0x00000015ff037819 */ /* 0x002fe80000011602 */
[----:B------:R-:W-:Y:S01]  /*7150*/  LOP3.LUT P0, RZ, R3, 0x3, R140, 0x48, !PT ;  /* 0x0000000303ff7812 */ /* 0x000fe2000780488c */
[----:B------:R-:W-:Y:S01]  /*7160*/  @!UPT UIADD3 URZ, UPT, UPT, URZ, URZ, URZ ;  /* 0x000000fffffff290 */ /* 0x000fe2000fffe0ff */
[----:B----4-:R-:W-:Y:S11]  /*7170*/  @P4 BRA `(.L_x_112) ;  /* 0x0000000000084947 */ /* 0x010ff60003800000 */
[----:B------:R-:W1:Y:S02]  /*7180*/  SYNCS.PHASECHK.TRANS64.TRYWAIT P1, [R22+URZ+0x250], R0 ;  /* 0x00025000160075a7 */ /* 0x000e6400080211ff */
[----:B-1----:R-:W-:Y:S05]  /*7190*/  @!P1 BRA `(.L_x_113) ;  /* 0x0000002400e89947 */ /* 0x002fea0003800000 */
.L_x_112:
[----:B------:R-:W-:Y:S05]  /*71a0*/  @!P0 BRA `(.L_x_114) ;  /* 0x0000000000408947 */ /* 0x000fea0003800000 */
[----:B------:R-:W4:Y:S01]  /*71b0*/  LDCU.64 UR8, c[0x4][0x70] ;  /* 0x01000e00ff0877ac */ /* 0x000f220008000a00 */
[----:B------:R-:W-:Y:S01]  /*71c0*/  MOV R15, 0x0 ;  /* 0x00000000000f7802 */ /* 0x000fe20000000f00 */
[----:B------:R-:W-:Y:S02]  /*71d0*/  HFMA2 R12, -RZ, RZ, 0, 5.9604644775390625e-08 ;  /* 0x00000001ff0c7431 */ /* 0x000fe400000001ff */
[----:B------:R-:W-:Y:S02]  /*71e0*/  IMAD.MOV.U32 R8, RZ, RZ, 0x192 ;  /* 0x00000192ff087424 */ /* 0x000fe400078e00ff */
[----:B------:R-:W-:Y:S01]  /*71f0*/  IMAD.MOV.U32 R13, RZ, RZ, RZ ;  /* 0x000000ffff0d7224 */ /* 0x000fe200078e00ff */
[----:B------:R-:W5:Y:S01]  /*7200*/  LDCU.64 UR6, c[0x4][0x78] ;  /* 0x01000f00ff0677ac */ /* 0x000f620008000a00 */
[----:B------:R-:W1:Y:S01]  /*7210*/  LDC.64 R14, c[0x4][R15] ;  /* 0x010000000f0e7b82 */ /* 0x000e620000000a00 */
[----:B------:R-:W2:Y:S01]  /*7220*/  LDCU.64 UR4, c[0x4][0x10] ;  /* 0x01000200ff0477ac */ /* 0x000ea20008000a00 */
[----:B----4-:R-:W-:Y:S01]  /*7230*/  MOV R5, UR9 ;  /* 0x0000000900057c02 */ /* 0x010fe20008000f00 */
[----:B------:R-:W-:Y:S01]  /*7240*/  IMAD.U32 R4, RZ, RZ, UR8 ;  /* 0x00000008ff047e24 */ /* 0x000fe2000f8e00ff */
[----:B-----5:R-:W-:Y:S01]  /*7250*/  MOV R7, UR7 ;  /* 0x0000000700077c02 */ /* 0x020fe20008000f00 */
[----:B------:R-:W-:Y:S01]  /*7260*/  IMAD.U32 R6, RZ, RZ, UR6 ;  /* 0x00000006ff067e24 */ /* 0x000fe2000f8e00ff */
[----:B--2---:R-:W-:Y:S01]  /*7270*/  MOV R11, UR5 ;  /* 0x00000005000b7c02 */ /* 0x004fe20008000f00 */
[----:B------:R-:W-:Y:S02]  /*7280*/  IMAD.U32 R10, RZ, RZ, UR4 ;  /* 0x00000004ff0a7e24 */ /* 0x000fe4000f8e00ff */
[----:B------:R-:W-:Y:S07]  /*7290*/  LEPC R20, `(.L_x_114) ;  /* 0x000000001014794e */ /* 0x000fee0000000000 */
[----:B-1-3--:R-:W-:Y:S05]  /*72a0*/  CALL.ABS.NOINC R14 ;  /* 0x000000000e007343 */ /* 0x00afea0003c00000 */
.L_x_114:
[----:B------:R-:W-:Y:S01]  /*72b0*/  LOP3.LUT P0, RZ, R133, 0x60, RZ, 0xc0, !PT ;  /* 0x0000006085ff7812 */ /* 0x000fe2000780c0ff */
[----:B------:R-:W-:Y:S05]  /*72c0*/  WARPSYNC.ALL ;  /* 0x0000000000007948 */ /* 0x000fea0003800000 */
[----:B------:R-:W-:Y:S01]  /*72d0*/  R2UR UR4, R2 ;  /* 0x00000000020472ca */ /* 0x000fe200000e0000 */
[----:B------:R-:W4:Y:S01]  /*72e0*/  S2UR UR6, SR_CgaCtaId ;  /* 0x00000000000679c3 */ /* 0x000f220000008800 */
[----:B------:R-:W-:Y:S01]  /*72f0*/  F2FP.F16.E4M3.UNPACK_B R2, R32 ;  /* 0x00000020ff02723e */ /* 0x000fe200020006ff */
[----:B------:R-:W-:Y:S01]  /*7300*/  BSSY.RECONVERGENT B0, `(.L_x_115) ;  /* 0x0000135000007945 */ /* 0x000fe20003800200 */
[-C--:B------:R-:W-:Y:S02]  /*7310*/  F2FP.F16.E4M3.UNPACK_B R21, R33.reuse ;  /* 0x00000021ff15723e */ /* 0x080fe400020006ff */
[----:B------:R-:W-:Y:S01]  /*7320*/  F2FP.F16.E4M3.UNPACK_B R12, R28 ;  /* 0x0000001cff0c723e */ /* 0x000fe200020006ff */
[----:B-1----:R-:W-:Y:S01]  /*7330*/  HADD2.F32 R0, -RZ, R2.H0_H0 ;  /* 0x20000002ff007230 */ /* 0x002fe20000004100 */
[----:B------:R-:W-:Y:S01]  /*7340*/  F2FP.F16.E4M3.UNPACK_B R32, R32.H1 ;  /* 0x00000020ff20723e */ /* 0x000fe200030006ff */
[--C-:B------:R-:W-:Y:S01]  /*7350*/  HADD2.F32 R73, -RZ, R21.reuse.H0_H0 ;  /* 0x20000015ff497230 */ /* 0x100fe20000004100 */
[----:B------:R-:W-:Y:S01]  /*7360*/  F2FP.F16.E4M3.UNPACK_B R33, R33.H1 ;  /* 0x00000021ff21723e */ /* 0x000fe200030006ff */
[----:B------:R-:W-:Y:S01]  /*7370*/  HADD2.F32 R74, -RZ, R21.H1_H1 ;  /* 0x30000015ff4a7230 */ /* 0x000fe20000004100 */
[-C--:B------:R-:W-:Y:S01]  /*7380*/  F2FP.F16.E4M3.UNPACK_B R20, R34.reuse ;  /* 0x00000022ff14723e */ /* 0x080fe200020006ff */
[--C-:B------:R-:W-:Y:S01]  /*7390*/  HADD2.F32 R3, -RZ, R32.reuse.H0_H0 ;  /* 0x20000020ff037230 */ /* 0x100fe20000004100 */
[----:B------:R-:W-:Y:S01]  /*73a0*/  F2FP.F16.E4M3.UNPACK_B R15, R34.H1 ;  /* 0x00000022ff0f723e */ /* 0x000fe200030006ff */
[----:B------:R-:W-:Y:S01]  /*73b0*/  HADD2.F32 R72, -RZ, R32.H1_H1 ;  /* 0x30000020ff487230 */ /* 0x000fe20000004100 */
[-C--:B------:R-:W-:Y:S01]  /*73c0*/  F2FP.F16.E4M3.UNPACK_B R14, R35.reuse ;  /* 0x00000023ff0e723e */ /* 0x080fe200020006ff */
[--C-:B------:R-:W-:Y:S01]  /*73d0*/  HADD2.F32 R75, -RZ, R33.reuse.H0_H0 ;  /* 0x20000021ff4b7230 */ /* 0x100fe20000004100 */
[----:B------:R-:W-:Y:S01]  /*73e0*/  F2FP.F16.E4M3.UNPACK_B R13, R35.H1 ;  /* 0x00000023ff0d723e */ /* 0x000fe200030006ff */
[----:B------:R-:W-:Y:S01]  /*73f0*/  HADD2.F32 R76, -RZ, R33.H1_H1 ;  /* 0x30000021ff4c7230 */ /* 0x000fe20000004100 */
[----:B------:R-:W-:Y:S01]  /*7400*/  F2FP.F16.E4M3.UNPACK_B R28, R28.H1 ;  /* 0x0000001cff1c723e */ /* 0x000fe200030006ff */
[--C-:B------:R-:W-:Y:S01]  /*7410*/  HADD2.F32 R77, -RZ, R20.reuse.H0_H0 ;  /* 0x20000014ff4d7230 */ /* 0x100fe20000004100 */
[-C--:B------:R-:W-:Y:S01]  /*7420*/  F2FP.F16.E4M3.UNPACK_B R11, R29.reuse ;  /* 0x0000001dff0b723e */ /* 0x080fe200020006ff */
        /* <DEDUP_REMOVED lines=15> */
[----:B------:R-:W-:Y:S01]  /*7520*/  R2UR UR5, R22 ;  /* 0x00000000160572ca */ /* 0x000fe200000e0000 */
        /* <DEDUP_REMOVED lines=29> */
[----:B------:R-:W-:Y:S01]  /*7700*/  IADD3 R68, PT, PT, R68, 0x1, RZ ;  /* 0x0000000144447810 */ /* 0x000fe20007ffe0ff */
[--C-:B------:R-:W-:Y:S02]  /*7710*/  HADD2.F32 R101, -RZ, R5.reuse.H0_H0 ;  /* 0x20000005ff657230 */ /* 0x100fe40000004100 */
[----:B------:R-:W-:Y:S02]  /*7720*/  HADD2.F32 R102, -RZ, R5.H1_H1 ;  /* 0x30000005ff667230 */ /* 0x000fe40000004100 */
[--C-:B------:R-:W-:Y:S02]  /*7730*/  HADD2.F32 R103, -RZ, R4.reuse.H0_H0 ;  /* 0x20000004ff677230 */ /* 0x100fe40000004100 */
[----:B------:R-:W-:Y:S02]  /*7740*/  HADD2.F32 R104, -RZ, R4.H1_H1 ;  /* 0x30000004ff687230 */ /* 0x000fe40000004100 */
[----:B------:R-:W3:Y:S01]  /*7750*/  LDTM.x64 R4, tmem[UR4] ;  /* 0x00000004000479ee */ /* 0x000ee20008340000 */
[----:B------:R-:W-:Y:S01]  /*7760*/  NOP ;  /* 0x0000000000007918 */ /* 0x000fe20000000000 */
[----:B------:R-:W-:Y:S01]  /*7770*/  UIADD3 UR4, UPT, UPT, UR5, 0x260, URZ ;  /* 0x0000026005047890 */ /* 0x000fe2000fffe0ff */
[----:B------:R-:W-:Y:S02]  /*7780*/  HADD2.F32 R2, -RZ, R2.H1_H1 ;  /* 0x30000002ff027230 */ /* 0x000fe40000004100 */
[--C-:B------:R-:W-:Y:S02]  /*7790*/  HADD2.F32 R105, -RZ, R106.reuse.H0_H0 ;  /* 0x2000006aff697230 */ /* 0x100fe40000004100 */
        /* <DEDUP_REMOVED lines=8> */
[----:B------:R-:W-:Y:S01]  /*7820*/  HADD2.F32 R122, -RZ, R122.H1_H1 ;  /* 0x3000007aff7a7230 */ /* 0x000fe20000004100 */
[----:B----4-:R-:W-:Y:S01]  /*7830*/  UPRMT UR4, UR6, 0x654, UR4 ;  /* 0x0000065406047896 */ /* 0x010fe20008000004 */
[C---:B---3--:R-:W-:Y:S01]  /*7840*/  FMUL R4, R70.reuse, R4 ;  /* 0x0000000446047220 */ /* 0x048fe20000400000 */
[C---:B------:R-:W-:Y:S01]  /*7850*/  FMUL R5, R70.reuse, R5 ;  /* 0x0000000546057220 */ /* 0x040fe20000400000 */
[C---:B------:R-:W-:Y:S01]  /*7860*/  FMUL R8, R70.reuse, R8 ;  /* 0x0000000846087220 */ /* 0x040fe20000400000 */
[C---:B------:R-:W-:Y:S01]  /*7870*/  FMUL R9, R70.reuse, R9 ;  /* 0x0000000946097220 */ /* 0x040fe20000400000 */
[C---:B------:R-:W-:Y:S01]  /*7880*/  FFMA R4, R71.reuse, R0, R4 ;  /* 0x0000000047047223 */ /* 0x040fe20000000004 */
[C---:B------:R-:W-:Y:S01]  /*7890*/  FFMA R5, R71.reuse, R2, R5 ;  /* 0x0000000247057223 */ /* 0x040fe20000000005 */
[C---:B------:R-:W-:Y:S01]  /*78a0*/  FMUL R12, R70.reuse, R12 ;  /* 0x0000000c460c7220 */ /* 0x040fe20000400000 */
[C---:B------:R-:W-:Y:S01]  /*78b0*/  FMUL R13, R70.reuse, R13 ;  /* 0x0000000d460d7220 */ /* 0x040fe20000400000 */
[----:B------:R-:W-:Y:S01]  /*78c0*/  SYNCS.ARRIVE.TRANS64.RED.A1T0 RZ, [UR4], RZ ;  /* 0x000000ffffff79a7 */ /* 0x000fe20008100404 */
[C---:B------:R-:W-:Y:S01]  /*78d0*/  FMUL R16, R70.reuse, R16 ;  /* 0x0000001046107220 */ /* 0x040fe20000400000 */
[C---:B------:R-:W-:Y:S01]  /*78e0*/  FMUL R17, R70.reuse, R17 ;  /* 0x0000001146117220 */ /* 0x040fe20000400000 */
[C---:B------:R-:W-:Y:S01]  /*78f0*/  FMUL R0, R70.reuse, R20 ;  /* 0x0000001446007220 */ /* 0x040fe20000400000 */
[C---:B------:R-:W-:Y:S01]  /*7900*/  FMUL R2, R70.reuse, R21 ;  /* 0x0000001546027220 */ /* 0x040fe20000400000 */
[C---:B------:R-:W-:Y:S01]  /*7910*/  FMUL R21, R70.reuse, R28 ;  /* 0x0000001c46157220 */ /* 0x040fe20000400000 */
[--C-:B------:R-:W-:Y:S02]  /*7920*/  HADD2.F32 R125, -RZ, R126.reuse.H0_H0 ;  /* 0x2000007eff7d7230 */ /* 0x100fe40000004100 */
[C---:B------:R-:W-:Y:S01]  /*7930*/  FMUL R6, R70.reuse, R6 ;  /* 0x0000000646067220 */ /* 0x040fe20000400000 */
[----:B------:R-:W-:Y:S02]  /*7940*/  HADD2.F32 R126, -RZ, R126.H1_H1 ;  /* 0x3000007eff7e7230 */ /* 0x000fe40000004100 */
[C---:B------:R-:W-:Y:S01]  /*7950*/  FMUL R7, R70.reuse, R7 ;  /* 0x0000000746077220 */ /* 0x040fe20000400000 */
[C---:B------:R-:W-:Y:S01]  /*7960*/  FMUL R10, R70.reuse, R10 ;  /* 0x0000000a460a7220 */ /* 0x040fe20000400000 */
[C---:B------:R-:W-:Y:S01]  /*7970*/  FFMA R6, R71.reuse, R3, R6 ;  /* 0x0000000347067223 */ /* 0x040fe20000000006 */
[C---:B------:R-:W-:Y:S01]  /*7980*/  FMUL R11, R70.reuse, R11 ;  /* 0x0000000b460b7220 */ /* 0x040fe20000400000 */
[C---:B------:R-:W-:Y:S01]  /*7990*/  FFMA R7, R71.reuse, R72, R7 ;  /* 0x0000004847077223 */ /* 0x040fe20000000007 */
[C---:B------:R-:W-:Y:S01]  /*79a0*/  FFMA R8, R71.reuse, R73, R8 ;  /* 0x0000004947087223 */ /* 0x040fe20000000008 */
[C---:B------:R-:W-:Y:S01]  /*79b0*/  FFMA R9, R71.reuse, R74, R9 ;  /* 0x0000004a47097223 */ /* 0x040fe20000000009 */
[C---:B------:R-:W-:Y:S01]  /*79c0*/  FFMA R10, R71.reuse, R75, R10 ;  /* 0x0000004b470a7223 */ /* 0x040fe2000000000a */
[C---:B------:R-:W-:Y:S01]  /*79d0*/  FFMA R11, R71.reuse, R76, R11 ;  /* 0x0000004c470b7223 */ /* 0x040fe2000000000b */
[C---:B------:R-:W-:Y:S01]  /*79e0*/  FFMA R12, R71.reuse, R77, R12 ;  /* 0x0000004d470c7223 */ /* 0x040fe2000000000c */
[----:B------:R-:W-:Y:S01]  /*79f0*/  FFMA R13, R71, R78, R13 ;  /* 0x0000004e470d7223 */ /* 0x000fe2000000000d */
[----:B------:R-:W-:Y:S01]  /*7a00*/  F2FP.SATFINITE.E4M3.F32.PACK_AB_MERGE_C R76, R7, R6, RZ ;  /* 0x00000006074c723e */ /* 0x000fe200048070ff */
[--C-:B------:R-:W-:Y:S02]  /*7a10*/  HADD2.F32 R74, -RZ, R129.reuse.H0_H0 ;  /* 0x20000081ff4a7230 */ /* 0x100fe40000004100 */
[C---:B------:R-:W-:Y:S01]  /*7a20*/  FMUL R7, R70.reuse, R24 ;  /* 0x0000001846077220 */ /* 0x040fe20000400000 */
[----:B------:R-:W-:Y:S01]  /*7a30*/  HADD2.F32 R75, -RZ, R129.H1_H1 ;  /* 0x30000081ff4b7230 */ /* 0x000fe20000004100 */
[----:B------:R-:W-:Y:S01]  /*7a40*/  F2FP.SATFINITE.E4M3.F32.PACK_AB_MERGE_C R129, R11, R10, RZ ;  /* 0x0000000a0b81723e */ /* 0x000fe200048070ff */
        /* <DEDUP_REMOVED lines=17> */
[C---:B------:R-:W-:Y:S01]  /*7b60*/  FMUL R3, R70.reuse, R22 ;  /* 0x0000001646037220 */ /* 0x040fe20000400000 */
[----:B------:R-:W-:Y:S01]  /*7b70*/  F2FP.SATFINITE.E4M3.F32.PACK_AB_MERGE_C R18, R19, R18, RZ ;  /* 0x000000121312723e */ /* 0x000fe200048070ff */
[C---:B------:R-:W-:Y:S01]  /*7b80*/  FMUL R22, R70.reuse, R29 ;  /* 0x0000001d46167220 */ /* 0x040fe20000400000 */
[C---:B------:R-:W-:Y:S01]  /*7b90*/  FMUL R29, R70.reuse, R36 ;  /* 0x00000024461d7220 */ /* 0x040fe20000400000 */
[C---:B------:R-:W-:Y:S01]  /*7ba0*/  FFMA R3, R71.reuse, R87, R3 ;  /* 0x0000005747037223 */ /* 0x040fe20000000003 */
[C---:B------:R-:W-:Y:S01]  /*7bb0*/  FMUL R6, R70.reuse, R23 ;  /* 0x0000001746067220 */ /* 0x040fe20000400000 */
[C---:B------:R-:W-:Y:S01]  /*7bc0*/  FMUL R11, R70.reuse, R26 ;  /* 0x0000001a460b7220 */ /* 0x040fe20000400000 */
[C---:B------:R-:W-:Y:S01]  /*7bd0*/  FMUL R26, R70.reuse, R33 ;  /* 0x00000021461a7220 */ /* 0x040fe20000400000 */
[C---:B------:R-:W-:Y:S01]  /*7be0*/  FMUL R33, R70.reuse, R40 ;  /* 0x0000002846217220 */ /* 0x040fe20000400000 */
[C---:B------:R-:W-:Y:S01]  /*7bf0*/  FFMA R6, R71.reuse, R88, R6 ;  /* 0x0000005847067223 */ /* 0x040fe20000000006 */
[C---:B------:R-:W-:Y:S01]  /*7c00*/  FFMA R7, R71.reuse, R89, R7 ;  /* 0x0000005947077223 */ /* 0x040fe20000000007 */
[C---:B------:R-:W-:Y:S01]  /*7c10*/  FFMA R10, R71.reuse, R90, R10 ;  /* 0x0000005a470a7223 */ /* 0x040fe2000000000a */
[C---:B------:R-:W-:Y:S01]  /*7c20*/  FFMA R11, R71.reuse, R91, R11 ;  /* 0x0000005b470b7223 */ /* 0x040fe2000000000b */
[----:B------:R-:W-:Y:S01]  /*7c30*/  FMUL R20, R70, R27 ;  /* 0x0000001b46147220 */ /* 0x000fe20000400000 */
[----:B------:R-:W-:Y:S01]  /*7c40*/  F2FP.SATFINITE.E4M3.F32.PACK_AB_MERGE_C R3, R6, R3, RZ ;  /* 0x000000030603723e */ /* 0x000fe200048070ff */
[C---:B------:R-:W-:Y:S01]  /*7c50*/  FMUL R23, R70.reuse, R30 ;  /* 0x0000001e46177220 */ /* 0x040fe20000400000 */
[C---:B------:R-:W-:Y:S01]  /*7c60*/  FMUL R30, R70.reuse, R37 ;  /* 0x00000025461e7220 */ /* 0x040fe20000400000 */
[C---:B------:R-:W-:Y:S01]  /*7c70*/  FFMA R20, R71.reuse, R92, R20 ;  /* 0x0000005c47147223 */ /* 0x040fe20000000014 */
[C---:B------:R-:W-:Y:S01]  /*7c80*/  FFMA R21, R71.reuse, R93, R21 ;  /* 0x0000005d47157223 */ /* 0x040fe20000000015 */
[C---:B------:R-:W-:Y:S01]  /*7c90*/  FFMA R22, R71.reuse, R94, R22 ;  /* 0x0000005e47167223 */ /* 0x040fe20000000016 */
[C---:B------:R-:W-:Y:S01]  /*7ca0*/  FFMA R23, R71.reuse, R95, R23 ;  /* 0x0000005f47177223 */ /* 0x040fe20000000017 */
[C---:B------:R-:W-:Y:S01]  /*7cb0*/  FMUL R37, R70.reuse, R44 ;  /* 0x0000002c46257220 */ /* 0x040fe20000400000 */
        /* <DEDUP_REMOVED lines=11> */
[----:B------:R-:W-:Y:S01]  /*7d70*/  FMUL R38, R70, R45 ;  /* 0x0000002d46267220 */ /* 0x000fe20000400000 */
[C---:B------:R-:W-:Y:S01]  /*7d80*/  FFMA R28, R71.reuse, R100, R28 ;  /* 0x00000064471c7223 */ /* 0x040fe2000000001c */
[----:B------:R-:W-:Y:S01]  /*7d90*/  F2FP.SATFINITE.E4M3.F32.PACK_AB_MERGE_C R6, R22, R21, R6 ;  /* 0x000000151606723e */ /* 0x000fe20004807006 */
[C---:B------:R-:W-:Y:S01]  /*7da0*/  FFMA R29, R71.reuse, R101, R29 ;  /* 0x00000065471d7223 */ /* 0x040fe2000000001d */
[C---:B------:R-:W-:Y:S01]  /*7db0*/  FFMA R30, R71.reuse, R102, R30 ;  /* 0x00000066471e7223 */ /* 0x040fe2000000001e */
[----:B------:R-:W-:Y:S01]  /*7dc0*/  FFMA R31, R71, R103, R31 ;  /* 0x00000067471f7223 */ /* 0x000fe2000000001f */
[C---:B------:R-:W-:Y:S01]  /*7dd0*/  FMUL R45, R70.reuse, R52 ;  /* 0x00000034462d7220 */ /* 0x040fe20000400000 */
[C---:B------:R-:W-:Y:S01]  /*7de0*/  FMUL R52, R70.reuse, R59 ;  /* 0x0000003b46347220 */ /* 0x040fe20000400000 */
[C---:B------:R-:W-:Y:S01]  /*7df0*/  FMUL R59, R70.reuse, R66 ;  /* 0x00000042463b7220 */ /* 0x040fe20000400000 */
[----:B------:R-:W-:Y:S01]  /*7e00*/  F2FP.SATFINITE.E4M3.F32.PACK_AB_MERGE_C R66, R13, R12, R14 ;  /* 0x0000000c0d42723e */ /* 0x000fe2000480700e */
[C---:B------:R-:W-:Y:S01]  /*7e10*/  FMUL R32, R70.reuse, R39 ;  /* 0x0000002746207220 */ /* 0x040fe20000400000 */
[--C-:B------:R-:W-:Y:S02]  /*7e20*/  HADD2.F32 R107, -RZ, R108.reuse.H0_H0 ;  /* 0x2000006cff6b7230 */ /* 0x100fe40000004100 */
[C---:B------:R-:W-:Y:S01]  /*7e30*/  FMUL R35, R70.reuse, R42 ;  /* 0x0000002a46237220 */ /* 0x040fe20000400000 */
[----:B------:R-:W-:Y:S02]  /*7e40*/  HADD2.F32 R108, -RZ, R108.H1_H1 ;  /* 0x3000006cff6c7230 */ /* 0x000fe40000004100 */
[C---:B------:R-:W-:Y:S01]  /*7e50*/  FFMA R32, R71.reuse, R104, R32 ;  /* 0x0000006847207223 */ /* 0x040fe20000000020 */
[----:B------:R-:W-:Y:S01]  /*7e60*/  FMUL R36, R70, R43 ;  /* 0x0000002b46247220 */ /* 0x000fe20000400000 */
[C---:B------:R-:W-:Y:S01]  /*7e70*/  FFMA R33, R71.reuse, R105, R33 ;  /* 0x0000006947217223 */ /* 0x040fe20000000021 */
[C---:B------:R-:W-:Y:S01]  /*7e80*/  FFMA R34, R71.reuse, R106, R34 ;  /* 0x0000006a47227223 */ /* 0x040fe20000000022 */
[--C-:B------:R-:W-:Y:S01]  /*7e90*/  HADD2.F32 R111, -RZ, R112.reuse.H0_H0 ;  /* 0x20000070ff6f7230 */ /* 0x100fe20000004100 */
[----:B------:R-:W-:Y:S01]  /*7ea0*/  F2FP.SATFINITE.E4M3.F32.PACK_AB_MERGE_C R32, R32, R31, RZ ;  /* 0x0000001f2020723e */ /* 0x000fe200048070ff */
[C---:B------:R-:W-:Y:S01]  /*7eb0*/  FFMA R35, R71.reuse, R107, R35 ;  /* 0x0000006b47237223 */ /* 0x040fe20000000023 */
[----:B------:R-:W-:Y:S02]  /*7ec0*/  HADD2.F32 R112, -RZ, R112.H1_H1 ;  /* 0x30000070ff707230 */ /* 0x000fe40000004100 */
[----:B------:R-:W-:Y:S01]  /*7ed0*/  FMUL R39, R70, R46 ;  /* 0x0000002e46277220 */ /* 0x000fe20000400000 */
[----:B------:R-:W-:Y:S01]  /*7ee0*/  F2FP.SATFINITE.E4M3.F32.PACK_AB_MERGE_C R32, R30, R29, R32 ;  /* 0x0000001d1e20723e */ /* 0x000fe20004807020 */
[C---:B------:R-:W-:Y:S01]  /*7ef0*/  FFMA R36, R71.reuse, R108, R36 ;  /* 0x0000006c47247223 */ /* 0x040fe20000000024 */
[C---:B------:R-:W-:Y:S01]  /*7f00*/  FMUL R40, R70.reuse, R47 ;  /* 0x0000002f46287220 */ /* 0x040fe20000400000 */
[C---:B------:R-:W-:Y:S01]  /*7f10*/  FFMA R37, R71.reuse, R109, R37 ;  /* 0x0000006d47257223 */ /* 0x040fe20000000025 */
[C---:B------:R-:W-:Y:S01]  /*7f20*/  FFMA R38, R71.reuse, R110, R38 ;  /* 0x0000006e47267223 */ /* 0x040fe20000000026 */
[C---:B------:R-:W-:Y:S01]  /*7f30*/  FMUL R42, R70.reuse, R49 ;  /* 0x00000031462a7220 */ /* 0x040fe20000400000 */
[--C-:B------:R-:W-:Y:S02]  /*7f40*/  HADD2.F32 R115, -RZ, R116.reuse.H0_H0 ;  /* 0x20000074ff737230 */ /* 0x100fe40000004100 */
[C---:B------:R-:W-:Y:S01]  /*7f50*/  FFMA R39, R71.reuse, R111, R39 ;  /* 0x0000006f47277223 */ /* 0x040fe20000000027 */
[----:B------:R-:W-:Y:S02]  /*7f60*/  HADD2.F32 R116, -RZ, R116.H1_H1 ;  /* 0x30000074ff747230 */ /* 0x000fe40000004100 */
[C---:B------:R-:W-:Y:S01]  /*7f70*/  FMUL R43, R70.reuse, R50 ;  /* 0x00000032462b7220 */ /* 0x040fe20000400000 */
[C---:B------:R-:W-:Y:S01]  /*7f80*/  FFMA R40, R71.reuse, R112, R40 ;  /* 0x0000007047287223 */ /* 0x040fe20000000028 */
[C---:B------:R-:W-:Y:S01]  /*7f90*/  FMUL R44, R70.reuse, R51 ;  /* 0x00000033462c7220 */ /* 0x040fe20000400000 */
[C---:B------:R-:W-:Y:S01]  /*7fa0*/  FFMA R41, R71.reuse, R113, R41 ;  /* 0x0000007147297223 */ /* 0x040fe20000000029 */
[C---:B------:R-:W-:Y:S01]  /*7fb0*/  FMUL R50, R70.reuse, R57 ;  /* 0x0000003946327220 */ /* 0x040fe20000400000 */
[C---:B------:R-:W-:Y:S01]  /*7fc0*/  FMUL R57, R70.reuse, R64 ;  /* 0x0000004046397220 */ /* 0x040fe20000400000 */
[----:B------:R-:W-:Y:S01]  /*7fd0*/  FFMA R42, R71, R114, R42 ;  /* 0x00000072472a7223 */ /* 0x000fe2000000002a */
[C---:B------:R-:W-:Y:S01]  /*7fe0*/  FMUL R46, R70.reuse, R53 ;  /* 0x00000035462e7220 */ /* 0x040fe20000400000 */
[--C-:B------:R-:W-:Y:S01]  /*7ff0*/  HADD2.F32 R119, -RZ, R120.reuse.H0_H0 ;  /* 0x20000078ff777230 */ /* 0x100fe20000004100 */
[----:B------:R-:W-:Y:S01]  /*8000*/  F2FP.SATFINITE.E4M3.F32.PACK_AB_MERGE_C R64, R5, R4, R76 ;  /* 0x000000040540723e */ /* 0x000fe2000480704c */
[C---:B------:R-:W-:Y:S01]  /*8010*/  FMUL R51, R70.reuse, R58 ;  /* 0x0000003a46337220 */ /* 0x040fe20000400000 */
[C---:B------:R-:W-:Y:S01]  /*8020*/  FMUL R53, R70.reuse, R60 ;  /* 0x0000003c46357220 */ /* 0x040fe20000400000 */
[C---:B------:R-:W-:Y:S01]  /*8030*/  FFMA R43, R71.reuse, R115, R43 ;  /* 0x00000073472b7223 */ /* 0x040fe2000000002b */
[----:B------:R-:W-:Y:S02]  /*8040*/  HADD2.F32 R120, -RZ, R120.H1_H1 ;  /* 0x30000078ff787230 */ /* 0x000fe40000004100 */
[C---:B------:R-:W-:Y:S01]  /*8050*/  FMUL R47, R70.reuse, R54 ;  /* 0x00000036462f7220 */ /* 0x040fe20000400000 */
[C---:B------:R-:W-:Y:S01]  /*8060*/  FMUL R58, R70.reuse, R65 ;  /* 0x00000041463a7220 */ /* 0x040fe20000400000 */
[----:B------:R-:W-:Y:S01]  /*8070*/  FMUL R60, R70, R67 ;  /* 0x00000043463c7220 */ /* 0x000fe20000400000 */
[----:B------:R-:W-:Y:S01]  /*8080*/  F2FP.SATFINITE.E4M3.F32.PACK_AB_MERGE_C R5, R20, R11, RZ ;  /* 0x0000000b1405723e */ /* 0x000fe200048070ff */
[----:B------:R-:W-:Y:S01]  /*8090*/  FFMA R44, R71, R116, R44 ;  /* 0x00000074472c7223 */ /* 0x000fe2000000002c */
[C---:B------:R-:W-:Y:S01]  /*80a0*/  FMUL R48, R70.reuse, R55 ;  /* 0x0000003746307220 */ /* 0x040fe20000400000 */
[----:B------:R-:W-:Y:S01]  /*80b0*/  F2FP.SATFINITE.E4M3.F32.PACK_AB_MERGE_C R65, R9, R8, R129 ;  /* 0x000000080941723e */ /* 0x000fe20004807081 */
[----:B------:R-:W-:Y:S01]  /*80c0*/  FFMA R45, R71, R117, R45 ;  /* 0x00000075472d7223 */ /* 0x000fe2000000002d */
[----:B------:R-:W-:Y:S01]  /*80d0*/  F2FP.SATFINITE.E4M3.F32.PACK_AB_MERGE_C R67, R17, R16, R18 ;  /* 0x000000101143723e */ /* 0x000fe20004807012 */
[----:B------:R-:W-:Y:S01]  /*80e0*/  FMUL R49, R70, R56 ;  /* 0x0000003846317220 */ /* 0x000fe20000400000 */
[C---:B------:R-:W-:Y:S01]  /*80f0*/  FFMA R46, R71.reuse, R118, R46 ;  /* 0x00000076472e7223 */ /* 0x040fe2000000002e */
[--C-:B------:R-:W-:Y:S02]  /*8100*/  HADD2.F32 R123, -RZ, R124.reuse.H0_H0 ;  /* 0x2000007cff7b7230 */ /* 0x100fe40000004100 */
[C---:B------:R-:W-:Y:S01]  /*8110*/  FFMA R47, R71.reuse, R119, R47 ;  /* 0x00000077472f7223 */ /* 0x040fe2000000002f */
[----:B------:R1:W-:Y:S01]  /*8120*/  STS.128 [R138+UR43+0x2400], R64 ;  /* 0x002400408a007988 */ /* 0x0003e20008000c2b */
[----:B------:R-:W-:Y:S01]  /*8130*/  HADD2.F32 R124, -RZ, R124.H1_H1 ;  /* 0x3000007cff7c7230 */ /* 0x000fe20000004100 */
[----:B------:R-:W-:Y:S01]  /*8140*/  F2FP.SATFINITE.E4M3.F32.PACK_AB_MERGE_C R5, R10, R7, R5 ;  /* 0x000000070a05723e */ /* 0x000fe20004807005 */
[C---:B------:R-:W-:Y:S01]  /*8150*/  FFMA R48, R71.reuse, R120, R48 ;  /* 0x0000007847307223 */ /* 0x040fe20000000030 */
[----:B------:R-:W-:Y:S01]  /*8160*/  F2FP.SATFINITE.E4M3.F32.PACK_AB_MERGE_C R7, R28, R27, RZ ;  /* 0x0000001b1c07723e */ /* 0x000fe200048070ff */
        /* <DEDUP_REMOVED lines=8> */
[----:B------:R-:W-:Y:S01]  /*81f0*/  FMUL R56, R70, R63 ;  /* 0x0000003f46387220 */ /* 0x000fe20000400000 */
[----:B------:R-:W-:Y:S01]  /*8200*/  F2FP.SATFINITE.E4M3.F32.PACK_AB_MERGE_C R4, R2, R0, R3 ;  /* 0x000000000204723e */ /* 0x000fe20004807003 */
[C---:B------:R-:W-:Y:S01]  /*8210*/  FFMA R53, R71.reuse, R125, R53 ;  /* 0x0000007d47357223 */ /* 0x040fe20000000035 */
[----:B------:R-:W-:Y:S01]  /*8220*/  F2FP.SATFINITE.E4M3.F32.PACK_AB_MERGE_C R7, R26, R25, R7 ;  /* 0x000000191a07723e */ /* 0x000fe20004807007 */
[C---:B------:R-:W-:Y:S01]  /*8230*/  FFMA R54, R71.reuse, R126, R54 ;  /* 0x0000007e47367223 */ /* 0x040fe20000000036 */
[C---:B------:R-:W-:Y:S01]  /*8240*/  FFMA R55, R71.reuse, R127, R55 ;  /* 0x0000007f47377223 */ /* 0x040fe20000000037 */
[----:B------:R-:W-:Y:S01]  /*8250*/  F2FP.SATFINITE.E4M3.F32.PACK_AB_MERGE_C R35, R36, R35, RZ ;  /* 0x000000232423723e */ /* 0x000fe200048070ff */
[C---:B------:R-:W-:Y:S01]  /*8260*/  FFMA R56, R71.reuse, R128, R56 ;  /* 0x0000008047387223 */ /* 0x040fe20000000038 */
[----:B------:R1:W-:Y:S01]  /*8270*/  STS.128 [R137+0x2010], R4 ;  /* 0x0020100489007388 */ /* 0x0003e20000000c00 */
[----:B------:R-:W-:Y:S01]  /*8280*/  F2FP.SATFINITE.E4M3.F32.PACK_AB_MERGE_C R39, R40, R39, RZ ;  /* 0x000000272827723e */ /* 0x000fe200048070ff */
[C---:B------:R-:W-:Y:S01]  /*8290*/  FFMA R57, R71.reuse, R72, R57 ;  /* 0x0000004847397223 */ /* 0x040fe20000000039 */
[----:B------:R-:W-:Y:S01]  /*82a0*/  F2FP.SATFINITE.E4M3.F32.PACK_AB_MERGE_C R43, R44, R43, RZ ;  /* 0x0000002b2c2b723e */ /* 0x000fe200048070ff */
[C---:B------:R-:W-:Y:S01]  /*82b0*/  FFMA R58, R71.reuse, R73, R58 ;  /* 0x00000049473a7223 */ /* 0x040fe2000000003a */
[C---:B------:R-:W-:Y:S01]  /*82c0*/  FFMA R59, R71.reuse, R74, R59 ;  /* 0x0000004a473b7223 */ /* 0x040fe2000000003b */
[----:B------:R-:W-:Y:S01]  /*82d0*/  F2FP.SATFINITE.E4M3.F32.PACK_AB_MERGE_C R33, R34, R33, R35 ;  /* 0x000000212221723e */ /* 0x000fe20004807023 */
[----:B------:R-:W-:Y:S01]  /*82e0*/  FFMA R60, R71, R75, R60 ;  /* 0x0000004b473c7223 */ /* 0x000fe2000000003c */
[----:B------:R-:W-:Y:S02]  /*82f0*/  F2FP.SATFINITE.E4M3.F32.PACK_AB_MERGE_C R34, R38, R37, R39 ;  /* 0x000000252622723e */ /* 0x000fe40004807027 */
[----:B------:R-:W-:Y:S02]  /*8300*/  F2FP.SATFINITE.E4M3.F32.PACK_AB_MERGE_C R35, R42, R41, R43 ;  /* 0x000000292a23723e */ /* 0x000fe4000480702b */
[----:B------:R-:W-:Y:S02]  /*8310*/  F2FP.SATFINITE.E4M3.F32.PACK_AB_MERGE_C R51, R52, R51, RZ ;  /* 0x000000333433723e */ /* 0x000fe400048070ff */
[----:B------:R-:W-:Y:S01]  /*8320*/  F2FP.SATFINITE.E4M3.F32.PACK_AB_MERGE_C R48, R48, R47, RZ ;  /* 0x0000002f3030723e */ /* 0x000fe200048070ff */
[----:B------:R1:W-:Y:S01]  /*8330*/  STS.128 [R146+0x2020], R32 ;  /* 0x0020202092007388 */ /* 0x0003e20000000c00 */
[----:B------:R-:W-:Y:S02]  /*8340*/  F2FP.SATFINITE.E4M3.F32.PACK_AB_MERGE_C R55, R56, R55, RZ ;  /* 0x000000373837723e */ /* 0x000fe400048070ff */
[----:B------:R-:W-:Y:S02]  /*8350*/  F2FP.SATFINITE.E4M3.F32.PACK_AB_MERGE_C R59, R60, R59, RZ ;  /* 0x0000003b3c3b723e */ /* 0x000fe400048070ff */
[----:B------:R-:W-:Y:S02]  /*8360*/  F2FP.SATFINITE.E4M3.F32.PACK_AB_MERGE_C R49, R50, R49, R51 ;  /* 0x000000313231723e */ /* 0x000fe40004807033 */
[----:B------:R-:W-:Y:S02]  /*8370*/  F2FP.SATFINITE.E4M3.F32.PACK_AB_MERGE_C R48, R46, R45, R48 ;  /* 0x0000002d2e30723e */ /* 0x000fe40004807030 */
[----:B------:R-:W-:Y:S02]  /*8380*/  F2FP.SATFINITE.E4M3.F32.PACK_AB_MERGE_C R50, R54, R53, R55 ;  /* 0x000000353632723e */ /* 0x000fe40004807037 */
[----:B------:R-:W-:Y:S05]  /*8390*/  F2FP.SATFINITE.E4M3.F32.PACK_AB_MERGE_C R51, R58, R57, R59 ;  /* 0x000000393a33723e */ /* 0x000fea000480703b */
[----:B------:R1:W-:Y:S01]  /*83a0*/  STS.128 [R145+0x2030], R48 ;  /* 0x0020303091007388 */ /* 0x0003e20000000c00 */
[----:B------:R-:W-:Y:S01]  /*83b0*/  @!PT LDS RZ, [RZ] ;  /* 0x00000000fffff984 */ /* 0x000fe20000000800 */
[----:B------:R-:W-:Y:S01]  /*83c0*/  @!PT LDS RZ, [RZ] ;  /* 0x00000000fffff984 */ /* 0x000fe20000000800 */
[----:B------:R-:W-:Y:S01]  /*83d0*/  @!PT LDS RZ, [RZ] ;  /* 0x00000000fffff984 */ /* 0x000fe20000000800 */
[----:B------:R-:W-:Y:S01]  /*83e0*/  @!PT LDS RZ, [RZ] ;  /* 0x00000000fffff984 */ /* 0x000fe20000000800 */
[----:B------:R3:W-:Y:S07]  /*83f0*/  MEMBAR.ALL.CTA ;  /* 0x0000000000007992 */ /* 0x0007ee0000008000 */
[----:B---3--:R-:W3:Y:S02]  /*8400*/  FENCE.VIEW.ASYNC.S ;  /* 0x00000000000073c6 */ /* 0x008ee40000000000 */
[----:B---3--:R-:W-:Y:S06]  /*8410*/  BAR.SYNC.DEFER_BLOCKING 0x1, 0x80 ;  /* 0x0042000000007b1d */ /* 0x008fec0000010000 */
[----:B------:R-:W-:Y:S05]  /*8420*/  @P0 BRA `(.L_x_116) ;  /* 0x0000000000880947 */ /* 0x000fea0003800000 */
[----:B------:R-:W3:Y:S01]  /*8430*/  LDCU.128 UR12, c[0x0][0xb90] ;  /* 0x00017200ff0c77ac */ /* 0x000ee20008000c00 */
[----:B------:R-:W4:Y:S01]  /*8440*/  LDCU UR18, c[0x0][0xba0] ;  /* 0x00017400ff1277ac */ /* 0x000f220008000800 */
[----:B------:R-:W-:Y:S02]  /*8450*/  USHF.L.U32 UR10, UR44, 0x7, URZ ;  /* 0x000000072c0a7899 */ /* 0x000fe400080006ff */
[----:B------:R-:W-:Y:S02]  /*8460*/  UISETP.NE.AND UP0, UPT, UR60, 0x1, UPT ;  /* 0x000000013c00788c */ /* 0x000fe4000bf05270 */
[----:B------:R-:W-:Y:S01]  /*8470*/  UIMAD.WIDE.U32 UR4, UR10, UR61, URZ ;  /* 0x0000003d0a0472a5 */ /* 0x000fe2000f8e00ff */
[----:B------:R-:W5:Y:S01]  /*8480*/  LDCU.64 UR16, c[0x0][0x348] ;  /* 0x00006900ff1077ac */ /* 0x000f620008000a00 */
[----:B------:R-:W-:Y:S02]  /*8490*/  UIADD3 UR8, UPT, UPT, UR43, 0x2400, URZ ;  /* 0x000024002b087890 */ /* 0x000fe4000fffe0ff */
[----:B---3--:R-:W-:Y:S02]  /*84a0*/  UISETP.NE.AND UP1, UPT, UR14, 0x1, UPT ;  /* 0x000000010e00788c */ /* 0x008fe4000bf25270 */
[----:B------:R-:W-:Y:S02]  /*84b0*/  USHF.L.U32 UR9, UR45, 0x6, URZ ;  /* 0x000000062d097899 */ /* 0x000fe400080006ff */
[----:B------:R-:W-:Y:S01]  /*84c0*/  MOV R147, UR8 ;  /* 0x0000000800937c02 */ /* 0x000fe20008000f00 */
[----:B------:R-:W-:Y:S02]  /*84d0*/  UMOV UR4, UR5 ;  /* 0x0000000500047c82 */ /* 0x000fe40008000000 */
[----:B------:R-:W-:Y:S01]  /*84e0*/  USHF.R.U32.HI UR4, URZ, UR62, UR4 ;  /* 0x0000003eff047299 */ /* 0x000fe20008011604 */
[----:B------:R-:W-:Y:S03]  /*84f0*/  R2UR UR8, R147 ;  /* 0x00000000930872ca */ /* 0x000fe600000e0000 */
[----:B------:R-:W-:Y:S02]  /*8500*/  USEL UR11, UR10, UR4, !UP0 ;  /* 0x000000040a0b7287 */ /* 0x000fe4000c000000 */
[----:B------:R-:W-:Y:S02]  /*8510*/  UISETP.NE.AND UP0, UPT, UR63, 0x1, UPT ;  /* 0x000000013f00788c */ /* 0x000fe4000bf05270 */
[----:B------:R-:W-:Y:S07]  /*8520*/  UIMAD.WIDE.U32 UR4, UR11, UR12, URZ ;  /* 0x0000000c0b0472a5 */ /* 0x000fee000f8e00ff */
[----:B------:R-:W-:Y:S02]  /*8530*/  UMOV UR4, UR5 ;  /* 0x0000000500047c82 */ /* 0x000fe40008000000 */
[----:B------:R-:W-:Y:S04]  /*8540*/  USHF.R.U32.HI UR4, URZ, UR13, UR4 ;  /* 0x0000000dff047299 */ /* 0x000fe80008011604 */
[----:B------:R-:W-:Y:S02]  /*8550*/  USEL UR12, UR11, UR4, !UP0 ;  /* 0x000000040b0c7287 */ /* 0x000fe4000c000000 */
[----:B-----5:R-:W-:Y:S02]  /*8560*/  UIADD3 UR4, UP0, UPT, UR16, 0x780, URZ ;  /* 0x0000078010047890 */ /* 0x020fe4000ff1e0ff */
[----:B------:R-:W-:Y:S07]  /*8570*/  UIMAD.WIDE.U32 UR6, UR12, UR15, URZ ;  /* 0x0000000f0c0672a5 */ /* 0x000fee000f8e00ff */
[----:B------:R-:W-:Y:S01]  /*8580*/  UMOV UR5, UR7 ;  /* 0x0000000700057c82 */ /* 0x000fe20008000000 */
[----:B------:R-:W-:Y:S02]  /*8590*/  UIADD3 UR7, UPT, UPT, -UR11, URZ, URZ ;  /* 0x000000ff0b077290 */ /* 0x000fe4000fffe1ff */
[----:B----4-:R-:W-:Y:S02]  /*85a0*/  USHF.R.U32.HI UR5, URZ, UR18, UR5 ;  /* 0x00000012ff057299 */ /* 0x010fe40008011605 */
[----:B------:R-:W-:Y:S02]  /*85b0*/  UIMAD UR10, UR60, UR7, UR10 ;  /* 0x000000073c0a72a4 */ /* 0x000fe4000f8e020a */
[----:B------:R-:W-:Y:S02]  /*85c0*/  USEL UR13, UR12, UR5, !UP1 ;  /* 0x000000050c0d7287 */ /* 0x000fe4000c800000 */
[----:B------:R-:W-:Y:S02]  /*85d0*/  UIADD3 UR5, UPT, UPT, -UR12, URZ, URZ ;  /* 0x000000ff0c057290 */ /* 0x000fe4000fffe1ff */
[----:B------:R-:W-:Y:S02]  /*85e0*/  UIADD3 UR6, UPT, UPT, -UR13, URZ, URZ ;  /* 0x000000ff0d067290 */ /* 0x000fe4000fffe1ff */
[----:B------:R-:W-:Y:S02]  /*85f0*/  UIMAD UR11, UR63, UR5, UR11 ;  /* 0x000000053f0b72a4 */ /* 0x000fe4000f8e020b */
[----:B------:R-:W-:Y:S02]  /*8600*/  UIMAD UR12, UR14, UR6, UR12 ;  /* 0x000000060e0c72a4 */ /* 0x000fe4000f8e020c */
[----:B------:R-:W-:Y:S09]  /*8610*/  UIADD3.X UR5, UPT, UPT, URZ, UR17, URZ, UP0, !UPT ;  /* 0x00000011ff057290 */ /* 0x000ff200087fe4ff */
[----:B------:R3:W-:Y:S01]  /*8620*/  UTMASTG.5D.IM2COL [UR8], [UR4] ;  /* 0x00000008040073b5 */ /* 0x0007e20008060000 */
[----:B------:R0:W-:Y:S01]  /*8630*/  UTMACMDFLUSH ;  /* 0x00000000000079b7 */ /* 0x0001e20000000000 */
[----:B---3--:R-:W-:Y:S04]  /*8640*/  DEPBAR.LE SB0, 0x0 ;  /* 0x000080000000791a */ /* 0x008fe80000000000 */
.L_x_116:
[----:B------:R-:W-:Y:S05]  /*8650*/  BSYNC.RECONVERGENT B0 ;  /* 0x0000000000007941 */ /* 0x000fea0003800200 */
.L_x_115:
[----:B------:R-:W-:Y:S01]  /*8660*/  R2UR UR5, R131 ;  /* 0x00000000830572ca */ /* 0x000fe200000e0000 */
[----:B------:R-:W-:Y:S01]  /*8670*/  BAR.SYNC.DEFER_BLOCKING 0x1, 0x80 ;  /* 0x0042000000007b1d */ /* 0x000fe20000010000 */
[----:B------:R-:W-:Y:S01]  /*8680*/  R2UR UR4, R132 ;  /* 0x00000000840472ca */ /* 0x000fe200000e0000 */
[----:B------:R-:W-:Y:S01]  /*8690*/  UISETP.NE.AND UP0, UPT, UR46, URZ, UPT ;  /* 0x000000ff2e00728c */ /* 0x000fe2000bf05270 */
[C---:B------:R-:W-:Y:S01]  /*86a0*/  ISETP.NE.AND P0, PT, R68.reuse, 0x2, PT ;  /* 0x000000024400780c */ /* 0x040fe20003f05270 */
[----:B------:R-:W-:Y:S01]  /*86b0*/  IMAD.MOV.U32 R16, RZ, RZ, R144 ;  /* 0x000000ffff107224 */ /* 0x000fe200078e0090 */
[----:B------:R-:W-:Y:S02]  /*86c0*/  LOP3.LUT R135, R135, 0x1, RZ, 0x3c, !PT ;  /* 0x0000000187877812 */ /* 0x000fe400078e3cff */
[----:B------:R-:W-:Y:S02]  /*86d0*/  SEL R0, RZ, 0x1, P0 ;  /* 0x00000001ff007807 */ /* 0x000fe40000000000 */
[----:B------:R-:W-:Y:S02]  /*86e0*/  SEL R68, R68, RZ, P0 ;  /* 0x000000ff44447207 */ /* 0x000fe40000000000 */
[----:B------:R-:W-:Y:S01]  /*86f0*/  LOP3.LUT R136, R136, R0, RZ, 0x3c, !PT ;  /* 0x0000000088887212 */ /* 0x000fe200078e3cff */
[----:B------:R-:W-:Y:S02]  /*8700*/  UIADD3 UR45, UPT, UPT, UR36, UR5, URZ ;  /* 0x00000005242d7290 */ /* 0x000fe4000fffe0ff */
[----:B------:R-:W-:Y:S01]  /*8710*/  UIADD3 UR44, UPT, UPT, UR37, UR4, URZ ;  /* 0x00000004252c7290 */ /* 0x000fe2000fffe0ff */
[----:B------:R-:W-:Y:S11]  /*8720*/  BRA.U UP0, `(.L_x_117) ;  /* 0xffffffd900c07547 */ /* 0x000ff6000b83ffff */
[----:B------:R-:W-:Y:S05]  /*8730*/  EXIT ;  /* 0x000000000000794d */ /* 0x000fea0003800000 */
.L_x_20:
[----:B------:R-:W-:Y:S07]  /*8740*/  MOV R0, UR9 ;  /* 0x0000000900007c02 */ /* 0x000fee0008000f00 */
.L_x_118:
[----:B--2---:R2:W3:Y:S02]  /*8750*/  SYNCS.PHASECHK.TRANS64.TRYWAIT P0, [R0+URZ+0x110], R4 ;  /* 0x00011004000075a7 */ /* 0x0044e400080011ff */
[----:B---3--:R-:W-:Y:S05]  /*8760*/  @!P0 NANOSLEEP.SYNCS 0x989680 ;  /* 0x009896800000895d */ /* 0x008fea0003900000 */
[----:B------:R-:W3:Y:S02]  /*8770*/  @!P0 SYNCS.PHASECHK.TRANS64 P0, [R0+URZ+0x110], R4 ;  /* 0x00011004000085a7 */ /* 0x000ee400080010ff */
[----:B---3--:R-:W-:Y:S05]  /*8780*/  @!P0 BRA `(.L_x_118) ;  /* 0xfffffffc00f08947 */ /* 0x008fea000383ffff */
[----:B------:R-:W-:Y:S05]  /*8790*/  BRA `(.L_x_19) ;  /* 0xffffff9400207947 */ /* 0x000fea000383ffff */
.L_x_26:
[----:B------:R-:W-:Y:S07]  /*87a0*/  MOV R0, UR9 ;  /* 0x0000000900007c02 */ /* 0x000fee0008000f00 */
.L_x_119:
[----:B--2---:R2:W4:Y:S02]  /*87b0*/  SYNCS.PHASECHK.TRANS64.TRYWAIT P0, [R0+URZ+0x110], R4 ;  /* 0x00011004000075a7 */ /* 0x00452400080011ff */
[----:B----4-:R-:W-:Y:S05]  /*87c0*/  @!P0 NANOSLEEP.SYNCS 0x989680 ;  /* 0x009896800000895d */ /* 0x010fea0003900000 */
[----:B------:R-:W4:Y:S02]  /*87d0*/  @!P0 SYNCS.PHASECHK.TRANS64 P0, [R0+URZ+0x110], R4 ;  /* 0x00011004000085a7 */ /* 0x000f2400080010ff */
[----:B----4-:R-:W-:Y:S05]  /*87e0*/  @!P0 BRA `(.L_x_119) ;  /* 0xfffffffc00f08947 */ /* 0x010fea000383ffff */
[----:B------:R-:W-:Y:S05]  /*87f0*/  BRA `(.L_x_25) ;  /* 0xffffff9800b07947 */ /* 0x000fea000383ffff */
.L_x_30:
[----:B-1----:R-:W-:-:S07]  /*8800*/  MOV R0, UR30 ;  /* 0x0000001e00007c02 */ /* 0x002fce0008000f00 */
.L_x_120:
[----:B-1----:R1:W2:Y:S02]  /*8810*/  SYNCS.PHASECHK.TRANS64.TRYWAIT P0, [R0+URZ+0x240], R3 ;  /* 0x00024003000075a7 */ /* 0x0022a400080011ff */
[----:B--2---:R-:W-:Y:S05]  /*8820*/  @!P0 NANOSLEEP.SYNCS 0x989680 ;  /* 0x009896800000895d */ /* 0x004fea0003900000 */
[----:B------:R-:W2:Y:S02]  /*8830*/  @!P0 SYNCS.PHASECHK.TRANS64 P0, [R0+URZ+0x240], R3 ;  /* 0x00024003000085a7 */ /* 0x000ea400080010ff */
[----:B--2---:R-:W-:Y:S05]  /*8840*/  @!P0 BRA `(.L_x_120) ;  /* 0xfffffffc00f08947 */ /* 0x004fea000383ffff */
[----:B------:R-:W-:Y:S05]  /*8850*/  BRA `(.L_x_121) ;  /* 0xffffff9c00807947 */ /* 0x000fea000383ffff */
.L_x_34:
[----:B------:R-:W-:-:S07]  /*8860*/  MOV R0, UR4 ;  /* 0x0000000400007c02 */ /* 0x000fce0008000f00 */
.L_x_122:
[----:B-1----:R1:W2:Y:S02]  /*8870*/  SYNCS.PHASECHK.TRANS64.TRYWAIT P0, [R0+URZ], R2 ;  /* 0x00000002000075a7 */ /* 0x0022a400080011ff */
[----:B--2---:R-:W-:Y:S05]  /*8880*/  @!P0 NANOSLEEP.SYNCS 0x989680 ;  /* 0x009896800000895d */ /* 0x004fea0003900000 */
[----:B------:R-:W2:Y:S02]  /*8890*/  @!P0 SYNCS.PHASECHK.TRANS64 P0, [R0+URZ], R2 ;  /* 0x00000002000085a7 */ /* 0x000ea400080010ff */
[----:B--2---:R-:W-:Y:S05]  /*88a0*/  @!P0 BRA `(.L_x_122) ;  /* 0xfffffffc00f08947 */ /* 0x004fea000383ffff */
[----:B------:R-:W-:Y:S05]  /*88b0*/  BRA `(.L_x_123) ;  /* 0xffffffa400187947 */ /* 0x000fea000383ffff */
.L_x_35:
[----:B------:R-:W-:-:S07]  /*88c0*/  MOV R0, UR5 ;  /* 0x0000000500007c02 */ /* 0x000fce0008000f00 */
.L_x_124:
[----:B-1----:R1:W2:Y:S02]  /*88d0*/  SYNCS.PHASECHK.TRANS64.TRYWAIT P0, [R0+URZ], R2 ;  /* 0x00000002000075a7 */ /* 0x0022a400080011ff */
[----:B--2---:R-:W-:Y:S05]  /*88e0*/  @!P0 NANOSLEEP.SYNCS 0x989680 ;  /* 0x009896800000895d */ /* 0x004fea0003900000 */
[----:B------:R-:W2:Y:S02]  /*88f0*/  @!P0 SYNCS.PHASECHK.TRANS64 P0, [R0+URZ], R2 ;  /* 0x00000002000085a7 */ /* 0x000ea400080010ff */
[----:B--2---:R-:W-:Y:S05]  /*8900*/  @!P0 BRA `(.L_x_124) ;  /* 0xfffffffc00f08947 */ /* 0x004fea000383ffff */
[----:B------:R-:W-:Y:S05]  /*8910*/  BRA `(.L_x_125) ;  /* 0xffffffa400287947 */ /* 0x000fea000383ffff */
.L_x_36:
[----:B------:R-:W-:-:S07]  /*8920*/  MOV R0, UR5 ;  /* 0x0000000500007c02 */ /* 0x000fce0008000f00 */
.L_x_126:
[----:B-1----:R1:W2:Y:S02]  /*8930*/  SYNCS.PHASECHK.TRANS64.TRYWAIT P0, [R0+URZ], R2 ;  /* 0x00000002000075a7 */ /* 0x0022a400080011ff */
[----:B--2---:R-:W-:Y:S05]  /*8940*/  @!P0 NANOSLEEP.SYNCS 0x989680 ;  /* 0x009896800000895d */ /* 0x004fea0003900000 */
[----:B------:R-:W2:Y:S02]  /*8950*/  @!P0 SYNCS.PHASECHK.TRANS64 P0, [R0+URZ], R2 ;  /* 0x00000002000085a7 */ /* 0x000ea400080010ff */
[----:B--2---:R-:W-:Y:S05]  /*8960*/  @!P0 BRA `(.L_x_126) ;  /* 0xfffffffc00f08947 */ /* 0x004fea000383ffff */
[----:B------:R-:W-:Y:S05]  /*8970*/  BRA `(.L_x_127) ;  /* 0xffffffa400387947 */ /* 0x000fea000383ffff */
.L_x_37:
[----:B------:R-:W-:-:S07]  /*8980*/  MOV R0, UR5 ;  /* 0x0000000500007c02 */ /* 0x000fce0008000f00 */
.L_x_128:
[----:B-1----:R1:W2:Y:S02]  /*8990*/  SYNCS.PHASECHK.TRANS64.TRYWAIT P0, [R0+URZ], R2 ;  /* 0x00000002000075a7 */ /* 0x0022a400080011ff */
[----:B--2---:R-:W-:Y:S05]  /*89a0*/  @!P0 NANOSLEEP.SYNCS 0x989680 ;  /* 0x009896800000895d */ /* 0x004fea0003900000 */
[----:B------:R-:W2:Y:S02]  /*89b0*/  @!P0 SYNCS.PHASECHK.TRANS64 P0, [R0+URZ], R2 ;  /* 0x00000002000085a7 */ /* 0x000ea400080010ff */
[----:B--2---:R-:W-:Y:S05]  /*89c0*/  @!P0 BRA `(.L_x_128) ;  /* 0xfffffffc00f08947 */ /* 0x004fea000383ffff */
[----:B------:R-:W-:Y:S05]  /*89d0*/  BRA `(.L_x_129) ;  /* 0xffffffa400487947 */ /* 0x000fea000383ffff */
.L_x_38:
[----:B------:R-:W-:-:S07]  /*89e0*/  MOV R0, UR5 ;  /* 0x0000000500007c02 */ /* 0x000fce0008000f00 */
.L_x_130:
[----:B-1----:R1:W2:Y:S02]  /*89f0*/  SYNCS.PHASECHK.TRANS64.TRYWAIT P0, [R0+URZ], R2 ;  /* 0x00000002000075a7 */ /* 0x0022a400080011ff */
[----:B--2---:R-:W-:Y:S05]  /*8a00*/  @!P0 NANOSLEEP.SYNCS 0x989680 ;  /* 0x009896800000895d */ /* 0x004fea0003900000 */
[----:B------:R-:W2:Y:S02]  /*8a10*/  @!P0 SYNCS.PHASECHK.TRANS64 P0, [R0+URZ], R2 ;  /* 0x00000002000085a7 */ /* 0x000ea400080010ff */
[----:B--2---:R-:W-:Y:S05]  /*8a20*/  @!P0 BRA `(.L_x_130) ;  /* 0xfffffffc00f08947 */ /* 0x004fea000383ffff */
[----:B------:R-:W-:Y:S05]  /*8a30*/  BRA `(.L_x_131) ;  /* 0xffffffa400587947 */ /* 0x000fea000383ffff */
.L_x_39:
[----:B------:R-:W-:-:S07]  /*8a40*/  MOV R0, UR5 ;  /* 0x0000000500007c02 */ /* 0x000fce0008000f00 */
.L_x_132:
[----:B-1----:R1:W2:Y:S02]  /*8a50*/  SYNCS.PHASECHK.TRANS64.TRYWAIT P0, [R0+URZ], R2 ;  /* 0x00000002000075a7 */ /* 0x0022a400080011ff */
[----:B--2---:R-:W-:Y:S05]  /*8a60*/  @!P0 NANOSLEEP.SYNCS 0x989680 ;  /* 0x009896800000895d */ /* 0x004fea0003900000 */
[----:B------:R-:W2:Y:S02]  /*8a70*/  @!P0 SYNCS.PHASECHK.TRANS64 P0, [R0+URZ], R2 ;  /* 0x00000002000085a7 */ /* 0x000ea400080010ff */
[----:B--2---:R-:W-:Y:S05]  /*8a80*/  @!P0 BRA `(.L_x_132) ;  /* 0xfffffffc00f08947 */ /* 0x004fea000383ffff */
[----:B------:R-:W-:Y:S05]  /*8a90*/  BRA `(.L_x_133) ;  /* 0xffffffa400687947 */ /* 0x000fea000383ffff */
.L_x_40:
[----:B------:R-:W-:-:S07]  /*8aa0*/  MOV R0, UR5 ;  /* 0x0000000500007c02 */ /* 0x000fce0008000f00 */
.L_x_134:
[----:B-1----:R1:W2:Y:S02]  /*8ab0*/  SYNCS.PHASECHK.TRANS64.TRYWAIT P0, [R0+URZ], R2 ;  /* 0x00000002000075a7 */ /* 0x0022a400080011ff */
[----:B--2---:R-:W-:Y:S05]  /*8ac0*/  @!P0 NANOSLEEP.SYNCS 0x989680 ;  /* 0x009896800000895d */ /* 0x004fea0003900000 */
[----:B------:R-:W2:Y:S02]  /*8ad0*/  @!P0 SYNCS.PHASECHK.TRANS64 P0, [R0+URZ], R2 ;  /* 0x00000002000085a7 */ /* 0x000ea400080010ff */
[----:B--2---:R-:W-:Y:S05]  /*8ae0*/  @!P0 BRA `(.L_x_134) ;  /* 0xfffffffc00f08947 */ /* 0x004fea000383ffff */
[----:B------:R-:W-:Y:S05]  /*8af0*/  BRA `(.L_x_135) ;  /* 0xffffffa400787947 */ /* 0x000fea000383ffff */
.L_x_41:
[----:B------:R-:W-:-:S07]  /*8b00*/  MOV R0, UR5 ;  /* 0x0000000500007c02 */ /* 0x000fce0008000f00 */
.L_x_136:
[----:B-1----:R1:W2:Y:S02]  /*8b10*/  SYNCS.PHASECHK.TRANS64.TRYWAIT P0, [R0+URZ], R2 ;  /* 0x00000002000075a7 */ /* 0x0022a400080011ff */
[----:B--2---:R-:W-:Y:S05]  /*8b20*/  @!P0 NANOSLEEP.SYNCS 0x989680 ;  /* 0x009896800000895d */ /* 0x004fea0003900000 */
[----:B------:R-:W2:Y:S02]  /*8b30*/  @!P0 SYNCS.PHASECHK.TRANS64 P0, [R0+URZ], R2 ;  /* 0x00000002000085a7 */ /* 0x000ea400080010ff */
[----:B--2---:R-:W-:Y:S05]  /*8b40*/  @!P0 BRA `(.L_x_136) ;  /* 0xfffffffc00f08947 */ /* 0x004fea000383ffff */
[----:B------:R-:W-:Y:S05]  /*8b50*/  BRA `(.L_x_137) ;  /* 0xffffffa400887947 */ /* 0x000fea000383ffff */
.L_x_42:
[----:B------:R-:W-:-:S07]  /*8b60*/  MOV R0, UR5 ;  /* 0x0000000500007c02 */ /* 0x000fce0008000f00 */
.L_x_138:
[----:B-1----:R1:W2:Y:S02]  /*8b70*/  SYNCS.PHASECHK.TRANS64.TRYWAIT P0, [R0+URZ], R2 ;  /* 0x00000002000075a7 */ /* 0x0022a400080011ff */
[----:B--2---:R-:W-:Y:S05]  /*8b80*/  @!P0 NANOSLEEP.SYNCS 0x989680 ;  /* 0x009896800000895d */ /* 0x004fea0003900000 */
[----:B------:R-:W2:Y:S02]  /*8b90*/  @!P0 SYNCS.PHASECHK.TRANS64 P0, [R0+URZ], R2 ;  /* 0x00000002000085a7 */ /* 0x000ea400080010ff */
[----:B--2---:R-:W-:Y:S05]  /*8ba0*/  @!P0 BRA `(.L_x_138) ;  /* 0xfffffffc00f08947 */ /* 0x004fea000383ffff */
[----:B------:R-:W-:Y:S05]  /*8bb0*/  BRA `(.L_x_139) ;  /* 0xffffffa400987947 */ /* 0x000fea000383ffff */
.L_x_43:
[----:B------:R-:W-:-:S07]  /*8bc0*/  MOV R0, UR5 ;  /* 0x0000000500007c02 */ /* 0x000fce0008000f00 */
.L_x_140:
[----:B-1----:R1:W2:Y:S02]  /*8bd0*/  SYNCS.PHASECHK.TRANS64.TRYWAIT P0, [R0+URZ], R2 ;  /* 0x00000002000075a7 */ /* 0x0022a400080011ff */
[----:B--2---:R-:W-:Y:S05]  /*8be0*/  @!P0 NANOSLEEP.SYNCS 0x989680 ;  /* 0x009896800000895d */ /* 0x004fea0003900000 */
[----:B------:R-:W2:Y:S02]  /*8bf0*/  @!P0 SYNCS.PHASECHK.TRANS64 P0, [R0+URZ], R2 ;  /* 0x00000002000085a7 */ /* 0x000ea400080010ff */
[----:B--2---:R-:W-:Y:S05]  /*8c00*/  @!P0 BRA `(.L_x_140) ;  /* 0xfffffffc00f08947 */ /* 0x004fea000383ffff */
[----:B------:R-:W-:Y:S05]  /*8c10*/  BRA `(.L_x_141) ;  /* 0xffffffa400a87947 */ /* 0x000fea000383ffff */
.L_x_44:
[----:B------:R-:W-:-:S07]  /*8c20*/  MOV R0, UR5 ;  /* 0x0000000500007c02 */ /* 0x000fce0008000f00 */
.L_x_142:
[----:B-1----:R1:W2:Y:S02]  /*8c30*/  SYNCS.PHASECHK.TRANS64.TRYWAIT P0, [R0+URZ], R2 ;  /* 0x00000002000075a7 */ /* 0x0022a400080011ff */
[----:B--2---:R-:W-:Y:S05]  /*8c40*/  @!P0 NANOSLEEP.SYNCS 0x989680 ;  /* 0x009896800000895d */ /* 0x004fea0003900000 */
[----:B------:R-:W2:Y:S02]  /*8c50*/  @!P0 SYNCS.PHASECHK.TRANS64 P0, [R0+URZ], R2 ;  /* 0x00000002000085a7 */ /* 0x000ea400080010ff */
[----:B--2---:R-:W-:Y:S05]  /*8c60*/  @!P0 BRA `(.L_x_142) ;  /* 0xfffffffc00f08947 */ /* 0x004fea000383ffff */
[----:B------:R-:W-:Y:S05]  /*8c70*/  BRA `(.L_x_143) ;  /* 0xffffffa400b87947 */ /* 0x000fea000383ffff */
.L_x_45:
[----:B------:R-:W-:-:S07]  /*8c80*/  MOV R0, UR5 ;  /* 0x0000000500007c02 */ /* 0x000fce0008000f00 */
.L_x_144:
[----:B-1----:R1:W2:Y:S02]  /*8c90*/  SYNCS.PHASECHK.TRANS64.TRYWAIT P0, [R0+URZ], R2 ;  /* 0x00000002000075a7 */ /* 0x0022a400080011ff */
[----:B--2---:R-:W-:Y:S05]  /*8ca0*/  @!P0 NANOSLEEP.SYNCS 0x989680 ;  /* 0x009896800000895d */ /* 0x004fea0003900000 */
[----:B------:R-:W2:Y:S02]  /*8cb0*/  @!P0 SYNCS.PHASECHK.TRANS64 P0, [R0+URZ], R2 ;  /* 0x00000002000085a7 */ /* 0x000ea400080010ff */
[----:B--2---:R-:W-:Y:S05]  /*8cc0*/  @!P0 BRA `(.L_x_144) ;  /* 0xfffffffc00f08947 */ /* 0x004fea000383ffff */
[----:B------:R-:W-:Y:S05]  /*8cd0*/  BRA `(.L_x_145) ;  /* 0xffffffa400c87947 */ /* 0x000fea000383ffff */
.L_x_46:
[----:B------:R-:W-:-:S07]  /*8ce0*/  MOV R0, UR5 ;  /* 0x0000000500007c02 */ /* 0x000fce0008000f00 */
.L_x_146:
[----:B-1----:R1:W2:Y:S02]  /*8cf0*/  SYNCS.PHASECHK.TRANS64.TRYWAIT P0, [R0+URZ], R2 ;  /* 0x00000002000075a7 */ /* 0x0022a400080011ff */
[----:B--2---:R-:W-:Y:S05]  /*8d00*/  @!P0 NANOSLEEP.SYNCS 0x989680 ;  /* 0x009896800000895d */ /* 0x004fea0003900000 */
[----:B------:R-:W2:Y:S02]  /*8d10*/  @!P0 SYNCS.PHASECHK.TRANS64 P0, [R0+URZ], R2 ;  /* 0x00000002000085a7 */ /* 0x000ea400080010ff */
[----:B--2---:R-:W-:Y:S05]  /*8d20*/  @!P0 BRA `(.L_x_146) ;  /* 0xfffffffc00f08947 */ /* 0x004fea000383ffff */
[----:B------:R-:W-:Y:S05]  /*8d30*/  BRA `(.L_x_147) ;  /* 0xffffffa400d87947 */ /* 0x000fea000383ffff */
.L_x_47:
[----:B------:R-:W-:-:S07]  /*8d40*/  MOV R0, UR5 ;  /* 0x0000000500007c02 */ /* 0x000fce0008000f00 */
.L_x_148:
[----:B-1----:R1:W2:Y:S02]  /*8d50*/  SYNCS.PHASECHK.TRANS64.TRYWAIT P0, [R0+URZ], R2 ;  /* 0x00000002000075a7 */ /* 0x0022a400080011ff */
[----:B--2---:R-:W-:Y:S05]  /*8d60*/  @!P0 NANOSLEEP.SYNCS 0x989680 ;  /* 0x009896800000895d */ /* 0x004fea0003900000 */
[----:B------:R-:W2:Y:S02]  /*8d70*/  @!P0 SYNCS.PHASECHK.TRANS64 P0, [R0+URZ], R2 ;  /* 0x00000002000085a7 */ /* 0x000ea400080010ff */
[----:B--2---:R-:W-:Y:S05]  /*8d80*/  @!P0 BRA `(.L_x_148) ;  /* 0xfffffffc00f08947 */ /* 0x004fea000383ffff */
[----:B------:R-:W-:Y:S05]  /*8d90*/  BRA `(.L_x_149) ;  /* 0xffffffa400e87947 */ /* 0x000fea000383ffff */
.L_x_48:
[----:B------:R-:W-:-:S07]  /*8da0*/  MOV R0, UR5 ;  /* 0x0000000500007c02 */ /* 0x000fce0008000f00 */
.L_x_150:
[----:B-1----:R1:W2:Y:S02]  /*8db0*/  SYNCS.PHASECHK.TRANS64.TRYWAIT P0, [R0+URZ], R2 ;  /* 0x00000002000075a7 */ /* 0x0022a400080011ff */
[----:B--2---:R-:W-:Y:S05]  /*8dc0*/  @!P0 NANOSLEEP.SYNCS 0x989680 ;  /* 0x009896800000895d */ /* 0x004fea0003900000 */
[----:B------:R-:W2:Y:S02]  /*8dd0*/  @!P0 SYNCS.PHASECHK.TRANS64 P0, [R0+URZ], R2 ;  /* 0x00000002000085a7 */ /* 0x000ea400080010ff */
[----:B--2---:R-:W-:Y:S05]  /*8de0*/  @!P0 BRA `(.L_x_150) ;  /* 0xfffffffc00f08947 */ /* 0x004fea000383ffff */
[----:B------:R-:W-:Y:S05]  /*8df0*/  BRA `(.L_x_151) ;  /* 0xffffffa400f87947 */ /* 0x000fea000383ffff */
.L_x_49:
[----:B------:R-:W-:-:S07]  /*8e00*/  MOV R0, UR5 ;  /* 0x0000000500007c02 */ /* 0x000fce0008000f00 */
.L_x_152:
[----:B-1----:R1:W2:Y:S02]  /*8e10*/  SYNCS.PHASECHK.TRANS64.TRYWAIT P0, [R0+URZ], R2 ;  /* 0x00000002000075a7 */ /* 0x0022a400080011ff */
[----:B--2---:R-:W-:Y:S05]  /*8e20*/  @!P0 NANOSLEEP.SYNCS 0x989680 ;  /* 0x009896800000895d */ /* 0x004fea0003900000 */
[----:B------:R-:W2:Y:S02]  /*8e30*/  @!P0 SYNCS.PHASECHK.TRANS64 P0, [R0+URZ], R2 ;  /* 0x00000002000085a7 */ /* 0x000ea400080010ff */
[----:B--2---:R-:W-:Y:S05]  /*8e40*/  @!P0 BRA `(.L_x_152) ;  /* 0xfffffffc00f08947 */ /* 0x004fea000383ffff */
[----:B------:R-:W-:Y:S05]  /*8e50*/  BRA `(.L_x_153) ;  /* 0xffffffa800087947 */ /* 0x000fea000383ffff */
.L_x_50:
[----:B------:R-:W-:-:S07]  /*8e60*/  MOV R0, UR5 ;  /* 0x0000000500007c02 */ /* 0x000fce0008000f00 */
.L_x_154:
[----:B-1----:R1:W2:Y:S02]  /*8e70*/  SYNCS.PHASECHK.TRANS64.TRYWAIT P0, [R0+URZ], R2 ;  /* 0x00000002000075a7 */ /* 0x0022a400080011ff */
[----:B--2---:R-:W-:Y:S05]  /*8e80*/  @!P0 NANOSLEEP.SYNCS 0x989680 ;  /* 0x009896800000895d */ /* 0x004fea0003900000 */
[----:B------:R-:W2:Y:S02]  /*8e90*/  @!P0 SYNCS.PHASECHK.TRANS64 P0, [R0+URZ], R2 ;  /* 0x00000002000085a7 */ /* 0x000ea400080010ff */
[----:B--2---:R-:W-:Y:S05]  /*8ea0*/  @!P0 BRA `(.L_x_154) ;  /* 0xfffffffc00f08947 */ /* 0x004fea000383ffff */
[----:B------:R-:W-:Y:S05]  /*8eb0*/  BRA `(.L_x_155) ;  /* 0xffffffa800187947 */ /* 0x000fea000383ffff */
.L_x_51:
[----:B------:R-:W-:-:S07]  /*8ec0*/  MOV R0, UR5 ;  /* 0x0000000500007c02 */ /* 0x000fce0008000f00 */
.L_x_156:
[----:B-1----:R1:W2:Y:S02]  /*8ed0*/  SYNCS.PHASECHK.TRANS64.TRYWAIT P0, [R0+URZ], R2 ;  /* 0x00000002000075a7 */ /* 0x0022a400080011ff */
[----:B--2---:R-:W-:Y:S05]  /*8ee0*/  @!P0 NANOSLEEP.SYNCS 0x989680 ;  /* 0x009896800000895d */ /* 0x004fea0003900000 */
[----:B------:R-:W2:Y:S02]  /*8ef0*/  @!P0 SYNCS.PHASECHK.TRANS64 P0, [R0+URZ], R2 ;  /* 0x00000002000085a7 */ /* 0x000ea400080010ff */
[----:B--2---:R-:W-:Y:S05]  /*8f00*/  @!P0 BRA `(.L_x_156) ;  /* 0xfffffffc00f08947 */ /* 0x004fea000383ffff */
[----:B------:R-:W-:Y:S05]  /*8f10*/  BRA `(.L_x_157) ;  /* 0xffffffa800287947 */ /* 0x000fea000383ffff */
.L_x_52:
[----:B------:R-:W-:-:S07]  /*8f20*/  MOV R0, UR5 ;  /* 0x0000000500007c02 */ /* 0x000fce0008000f00 */
.L_x_158:
[----:B-1----:R1:W2:Y:S02]  /*8f30*/  SYNCS.PHASECHK.TRANS64.TRYWAIT P0, [R0+URZ], R2 ;  /* 0x00000002000075a7 */ /* 0x0022a400080011ff */
[----:B--2---:R-:W-:Y:S05]  /*8f40*/  @!P0 NANOSLEEP.SYNCS 0x989680 ;  /* 0x009896800000895d */ /* 0x004fea0003900000 */
[----:B------:R-:W2:Y:S02]  /*8f50*/  @!P0 SYNCS.PHASECHK.TRANS64 P0, [R0+URZ], R2 ;  /* 0x00000002000085a7 */ /* 0x000ea400080010ff */
[----:B--2---:R-:W-:Y:S05]  /*8f60*/  @!P0 BRA `(.L_x_158) ;  /* 0xfffffffc00f08947 */ /* 0x004fea000383ffff */
[----:B------:R-:W-:Y:S05]  /*8f70*/  BRA `(.L_x_159) ;  /* 0xffffffa800387947 */ /* 0x000fea000383ffff */
.L_x_53:
[----:B------:R-:W-:-:S07]  /*8f80*/  MOV R0, UR5 ;  /* 0x0000000500007c02 */ /* 0x000fce0008000f00 */
.L_x_160:
[----:B-1----:R1:W2:Y:S02]  /*8f90*/  SYNCS.PHASECHK.TRANS64.TRYWAIT P0, [R0+URZ], R2 ;  /* 0x00000002000075a7 */ /* 0x0022a400080011ff */
[----:B--2---:R-:W-:Y:S05]  /*8fa0*/  @!P0 NANOSLEEP.SYNCS 0x989680 ;  /* 0x009896800000895d */ /* 0x004fea0003900000 */
[----:B------:R-:W2:Y:S02]  /*8fb0*/  @!P0 SYNCS.PHASECHK.TRANS64 P0, [R0+URZ], R2 ;  /* 0x00000002000085a7 */ /* 0x000ea400080010ff */
[----:B--2---:R-:W-:Y:S05]  /*8fc0*/  @!P0 BRA `(.L_x_160) ;  /* 0xfffffffc00f08947 */ /* 0x004fea000383ffff */
[----:B------:R-:W-:Y:S05]  /*8fd0*/  BRA `(.L_x_161) ;  /* 0xffffffa800487947 */ /* 0x000fea000383ffff */
.L_x_54:
[----:B------:R-:W-:-:S07]  /*8fe0*/  MOV R0, UR5 ;  /* 0x0000000500007c02 */ /* 0x000fce0008000f00 */
.L_x_162:
[----:B-1----:R1:W2:Y:S02]  /*8ff0*/  SYNCS.PHASECHK.TRANS64.TRYWAIT P0, [R0+URZ], R2 ;  /* 0x00000002000075a7 */ /* 0x0022a400080011ff */
[----:B--2---:R-:W-:Y:S05]  /*9000*/  @!P0 NANOSLEEP.SYNCS 0x989680 ;  /* 0x009896800000895d */ /* 0x004fea0003900000 */
[----:B------:R-:W2:Y:S02]  /*9010*/  @!P0 SYNCS.PHASECHK.TRANS64 P0, [R0+URZ], R2 ;  /* 0x00000002000085a7 */ /* 0x000ea400080010ff */
[----:B--2---:R-:W-:Y:S05]  /*9020*/  @!P0 BRA `(.L_x_162) ;  /* 0xfffffffc00f08947 */ /* 0x004fea000383ffff */
[----:B------:R-:W-:Y:S05]  /*9030*/  BRA `(.L_x_163) ;  /* 0xffffffa800587947 */ /* 0x000fea000383ffff */
.L_x_55:
[----:B------:R-:W-:-:S07]  /*9040*/  MOV R0, UR5 ;  /* 0x0000000500007c02 */ /* 0x000fce0008000f00 */
.L_x_164:
[----:B-1----:R1:W2:Y:S02]  /*9050*/  SYNCS.PHASECHK.TRANS64.TRYWAIT P0, [R0+URZ], R2 ;  /* 0x00000002000075a7 */ /* 0x0022a400080011ff */
[----:B--2---:R-:W-:Y:S05]  /*9060*/  @!P0 NANOSLEEP.SYNCS 0x989680 ;  /* 0x009896800000895d */ /* 0x004fea0003900000 */
[----:B------:R-:W2:Y:S02]  /*9070*/  @!P0 SYNCS.PHASECHK.TRANS64 P0, [R0+URZ], R2 ;  /* 0x00000002000085a7 */ /* 0x000ea400080010ff */
[----:B--2---:R-:W-:Y:S05]  /*9080*/  @!P0 BRA `(.L_x_164) ;  /* 0xfffffffc00f08947 */ /* 0x004fea000383ffff */
[----:B------:R-:W-:Y:S05]  /*9090*/  BRA `(.L_x_165) ;  /* 0xffffffa800687947 */ /* 0x000fea000383ffff */
.L_x_56:
[----:B------:R-:W-:-:S07]  /*90a0*/  MOV R0, UR5 ;  /* 0x0000000500007c02 */ /* 0x000fce0008000f00 */
.L_x_166:
[----:B-1----:R1:W2:Y:S02]  /*90b0*/  SYNCS.PHASECHK.TRANS64.TRYWAIT P0, [R0+URZ], R2 ;  /* 0x00000002000075a7 */ /* 0x0022a400080011ff */
[----:B--2---:R-:W-:Y:S05]  /*90c0*/  @!P0 NANOSLEEP.SYNCS 0x989680 ;  /* 0x009896800000895d */ /* 0x004fea0003900000 */
[----:B------:R-:W2:Y:S02]  /*90d0*/  @!P0 SYNCS.PHASECHK.TRANS64 P0, [R0+URZ], R2 ;  /* 0x00000002000085a7 */ /* 0x000ea400080010ff */
[----:B--2---:R-:W-:Y:S05]  /*90e0*/  @!P0 BRA `(.L_x_166) ;  /* 0xfffffffc00f08947 */ /* 0x004fea000383ffff */
[----:B------:R-:W-:Y:S05]  /*90f0*/  BRA `(.L_x_167) ;  /* 0xffffffa800787947 */ /* 0x000fea000383ffff */
.L_x_57:
[----:B------:R-:W-:-:S07]  /*9100*/  MOV R0, UR5 ;  /* 0x0000000500007c02 */ /* 0x000fce0008000f00 */
.L_x_168:
[----:B-1----:R1:W2:Y:S02]  /*9110*/  SYNCS.PHASECHK.TRANS64.TRYWAIT P0, [R0+URZ], R2 ;  /* 0x00000002000075a7 */ /* 0x0022a400080011ff */
[----:B--2---:R-:W-:Y:S05]  /*9120*/  @!P0 NANOSLEEP.SYNCS 0x989680 ;  /* 0x009896800000895d */ /* 0x004fea0003900000 */
[----:B------:R-:W2:Y:S02]  /*9130*/  @!P0 SYNCS.PHASECHK.TRANS64 P0, [R0+URZ], R2 ;  /* 0x00000002000085a7 */ /* 0x000ea400080010ff */
[----:B--2---:R-:W-:Y:S05]  /*9140*/  @!P0 BRA `(.L_x_168) ;  /* 0xfffffffc00f08947 */ /* 0x004fea000383ffff */
[----:B------:R-:W-:Y:S05]  /*9150*/  BRA `(.L_x_169) ;  /* 0xffffffa800887947 */ /* 0x000fea000383ffff */
.L_x_58:
[----:B------:R-:W-:-:S07]  /*9160*/  MOV R0, UR5 ;  /* 0x0000000500007c02 */ /* 0x000fce0008000f00 */
.L_x_170:
[----:B-1----:R1:W2:Y:S02]  /*9170*/  SYNCS.PHASECHK.TRANS64.TRYWAIT P0, [R0+URZ], R2 ;  /* 0x00000002000075a7 */ /* 0x0022a400080011ff */
[----:B--2---:R-:W-:Y:S05]  /*9180*/  @!P0 NANOSLEEP.SYNCS 0x989680 ;  /* 0x009896800000895d */ /* 0x004fea0003900000 */
[----:B------:R-:W2:Y:S02]  /*9190*/  @!P0 SYNCS.PHASECHK.TRANS64 P0, [R0+URZ], R2 ;  /* 0x00000002000085a7 */ /* 0x000ea400080010ff */
[----:B--2---:R-:W-:Y:S05]  /*91a0*/  @!P0 BRA `(.L_x_170) ;  /* 0xfffffffc00f08947 */ /* 0x004fea000383ffff */
[----:B------:R-:W-:Y:S05]  /*91b0*/  BRA `(.L_x_171) ;  /* 0xffffffa800987947 */ /* 0x000fea000383ffff */
.L_x_59:
[----:B------:R-:W-:-:S07]  /*91c0*/  MOV R0, UR5 ;  /* 0x0000000500007c02 */ /* 0x000fce0008000f00 */
.L_x_172:
[----:B-1----:R1:W2:Y:S02]  /*91d0*/  SYNCS.PHASECHK.TRANS64.TRYWAIT P0, [R0+URZ], R2 ;  /* 0x00000002000075a7 */ /* 0x0022a400080011ff */
[----:B--2---:R-:W-:Y:S05]  /*91e0*/  @!P0 NANOSLEEP.SYNCS 0x989680 ;  /* 0x009896800000895d */ /* 0x004fea0003900000 */
[----:B------:R-:W2:Y:S02]  /*91f0*/  @!P0 SYNCS.PHASECHK.TRANS64 P0, [R0+URZ], R2 ;  /* 0x00000002000085a7 */ /* 0x000ea400080010ff */
[----:B--2---:R-:W-:Y:S05]  /*9200*/  @!P0 BRA `(.L_x_172) ;  /* 0xfffffffc00f08947 */ /* 0x004fea000383ffff */
[----:B------:R-:W-:Y:S05]  /*9210*/  BRA `(.L_x_173) ;  /* 0xffffffa800a87947 */ /* 0x000fea000383ffff */
.L_x_60:
[----:B------:R-:W-:-:S07]  /*9220*/  MOV R0, UR5 ;  /* 0x0000000500007c02 */ /* 0x000fce0008000f00 */
.L_x_174:
[----:B-1----:R1:W2:Y:S02]  /*9230*/  SYNCS.PHASECHK.TRANS64.TRYWAIT P0, [R0+URZ], R2 ;  /* 0x00000002000075a7 */ /* 0x0022a400080011ff */
[----:B--2---:R-:W-:Y:S05]  /*9240*/  @!P0 NANOSLEEP.SYNCS 0x989680 ;  /* 0x009896800000895d */ /* 0x004fea0003900000 */
[----:B------:R-:W2:Y:S02]  /*9250*/  @!P0 SYNCS.PHASECHK.TRANS64 P0, [R0+URZ], R2 ;  /* 0x00000002000085a7 */ /* 0x000ea400080010ff */
[----:B--2---:R-:W-:Y:S05]  /*9260*/  @!P0 BRA `(.L_x_174) ;  /* 0xfffffffc00f08947 */ /* 0x004fea000383ffff */
[----:B------:R-:W-:Y:S05]  /*9270*/  BRA `(.L_x_175) ;  /* 0xffffffa800b87947 */ /* 0x000fea000383ffff */
.L_x_61:
[----:B------:R-:W-:-:S07]  /*9280*/  MOV R0, UR5 ;  /* 0x0000000500007c02 */ /* 0x000fce0008000f00 */
.L_x_176:
[----:B-1----:R1:W2:Y:S02]  /*9290*/  SYNCS.PHASECHK.TRANS64.TRYWAIT P0, [R0+URZ], R2 ;  /* 0x00000002000075a7 */ /* 0x0022a400080011ff */
[----:B--2---:R-:W-:Y:S05]  /*92a0*/  @!P0 NANOSLEEP.SYNCS 0x989680 ;  /* 0x009896800000895d */ /* 0x004fea0003900000 */
[----:B------:R-:W2:Y:S02]  /*92b0*/  @!P0 SYNCS.PHASECHK.TRANS64 P0, [R0+URZ], R2 ;  /* 0x00000002000085a7 */ /* 0x000ea400080010ff */
[----:B--2---:R-:W-:Y:S05]  /*92c0*/  @!P0 BRA `(.L_x_176) ;  /* 0xfffffffc00f08947 */ /* 0x004fea000383ffff */
[----:B------:R-:W-:Y:S05]  /*92d0*/  BRA `(.L_x_177) ;  /* 0xffffffa800c87947 */ /* 0x000fea000383ffff */
.L_x_62:
[----:B------:R-:W-:-:S07]  /*92e0*/  MOV R0, UR5 ;  /* 0x0000000500007c02 */ /* 0x000fce0008000f00 */
.L_x_178:
[----:B-1----:R1:W2:Y:S02]  /*92f0*/  SYNCS.PHASECHK.TRANS64.TRYWAIT P0, [R0+URZ], R2 ;  /* 0x00000002000075a7 */ /* 0x0022a400080011ff */
[----:B--2---:R-:W-:Y:S05]  /*9300*/  @!P0 NANOSLEEP.SYNCS 0x989680 ;  /* 0x009896800000895d */ /* 0x004fea0003900000 */
[----:B------:R-:W2:Y:S02]  /*9310*/  @!P0 SYNCS.PHASECHK.TRANS64 P0, [R0+URZ], R2 ;  /* 0x00000002000085a7 */ /* 0x000ea400080010ff */
[----:B--2---:R-:W-:Y:S05]  /*9320*/  @!P0 BRA `(.L_x_178) ;  /* 0xfffffffc00f08947 */ /* 0x004fea000383ffff */
[----:B------:R-:W-:Y:S05]  /*9330*/  BRA `(.L_x_179) ;  /* 0xffffffa800d87947 */ /* 0x000fea000383ffff */
.L_x_63:
[----:B------:R-:W-:-:S07]  /*9340*/  MOV R0, UR5 ;  /* 0x0000000500007c02 */ /* 0x000fce0008000f00 */
.L_x_180:
[----:B-1----:R1:W2:Y:S02]  /*9350*/  SYNCS.PHASECHK.TRANS64.TRYWAIT P0, [R0+URZ], R2 ;  /* 0x00000002000075a7 */ /* 0x0022a400080011ff */
[----:B--2---:R-:W-:Y:S05]  /*9360*/  @!P0 NANOSLEEP.SYNCS 0x989680 ;  /* 0x009896800000895d */ /* 0x004fea0003900000 */
[----:B------:R-:W2:Y:S02]  /*9370*/  @!P0 SYNCS.PHASECHK.TRANS64 P0, [R0+URZ], R2 ;  /* 0x00000002000085a7 */ /* 0x000ea400080010ff */
[----:B--2---:R-:W-:Y:S05]  /*9380*/  @!P0 BRA `(.L_x_180) ;  /* 0xfffffffc00f08947 */ /* 0x004fea000383ffff */
[----:B------:R-:W-:Y:S05]  /*9390*/  BRA `(.L_x_181) ;  /* 0xffffffa800e87947 */ /* 0x000fea000383ffff */
.L_x_64:
[----:B------:R-:W-:-:S07]  /*93a0*/  MOV R0, UR5 ;  /* 0x0000000500007c02 */ /* 0x000fce0008000f00 */
.L_x_182:
[----:B-1----:R1:W2:Y:S02]  /*93b0*/  SYNCS.PHASECHK.TRANS64.TRYWAIT P0, [R0+URZ], R2 ;  /* 0x00000002000075a7 */ /* 0x0022a400080011ff */
[----:B--2---:R-:W-:Y:S05]  /*93c0*/  @!P0 NANOSLEEP.SYNCS 0x989680 ;  /* 0x009896800000895d */ /* 0x004fea0003900000 */
[----:B------:R-:W2:Y:S02]  /*93d0*/  @!P0 SYNCS.PHASECHK.TRANS64 P0, [R0+URZ], R2 ;  /* 0x00000002000085a7 */ /* 0x000ea400080010ff */
[----:B--2---:R-:W-:Y:S05]  /*93e0*/  @!P0 BRA `(.L_x_182) ;  /* 0xfffffffc00f08947 */ /* 0x004fea000383ffff */
[----:B------:R-:W-:Y:S05]  /*93f0*/  BRA `(.L_x_183) ;  /* 0xffffffa800f87947 */ /* 0x000fea000383ffff */
.L_x_65:
[----:B------:R-:W-:-:S07]  /*9400*/  MOV R0, UR5 ;  /* 0x0000000500007c02 */ /* 0x000fce0008000f00 */
.L_x_184:
[----:B-1----:R1:W2:Y:S02]  /*9410*/  SYNCS.PHASECHK.TRANS64.TRYWAIT P0, [R0+URZ], R2 ;  /* 0x00000002000075a7 */ /* 0x0022a400080011ff */
[----:B--2---:R-:W-:Y:S05]  /*9420*/  @!P0 NANOSLEEP.SYNCS 0x989680 ;  /* 0x009896800000895d */ /* 0x004fea0003900000 */
[----:B------:R-:W2:Y:S02]  /*9430*/  @!P0 SYNCS.PHASECHK.TRANS64 P0, [R0+URZ], R2 ;  /* 0x00000002000085a7 */ /* 0x000ea400080010ff */
[----:B--2---:R-:W-:Y:S05]  /*9440*/  @!P0 BRA `(.L_x_184) ;  /* 0xfffffffc00f08947 */ /* 0x004fea000383ffff */
[----:B------:R-:W-:Y:S05]  /*9450*/  BRA `(.L_x_185) ;  /* 0xffffffac00087947 */ /* 0x000fea000383ffff */
.L_x_66:
[----:B------:R-:W-:-:S07]  /*9460*/  MOV R0, UR5 ;  /* 0x0000000500007c02 */ /* 0x000fce0008000f00 */
.L_x_186:
[----:B-1----:R1:W2:Y:S02]  /*9470*/  SYNCS.PHASECHK.TRANS64.TRYWAIT P0, [R0+URZ], R2 ;  /* 0x00000002000075a7 */ /* 0x0022a400080011ff */
[----:B--2---:R-:W-:Y:S05]  /*9480*/  @!P0 NANOSLEEP.SYNCS 0x989680 ;  /* 0x009896800000895d */ /* 0x004fea0003900000 */
[----:B------:R-:W2:Y:S02]  /*9490*/  @!P0 SYNCS.PHASECHK.TRANS64 P0, [R0+URZ], R2 ;  /* 0x00000002000085a7 */ /* 0x000ea400080010ff */
[----:B--2---:R-:W-:Y:S05]  /*94a0*/  @!P0 BRA `(.L_x_186) ;  /* 0xfffffffc00f08947 */ /* 0x004fea000383ffff */
[----:B------:R-:W-:Y:S05]  /*94b0*/  BRA `(.L_x_187) ;  /* 0xffffffac00187947 */ /* 0x000fea000383ffff */
.L_x_69:
[----:B------:R-:W-:-:S07]  /*94c0*/  MOV R4, UR4 ;  /* 0x0000000400047c02 */ /* 0x000fce0008000f00 */
.L_x_188:
[----:B--2---:R2:W3:Y:S02]  /*94d0*/  SYNCS.PHASECHK.TRANS64.TRYWAIT P1, [R4+URZ+0x248], R6 ;  /* 0x00024806040075a7 */ /* 0x0044e400080211ff */
[----:B---3--:R-:W-:Y:S05]  /*94e0*/  @!P1 NANOSLEEP.SYNCS 0x989680 ;  /* 0x009896800000995d */ /* 0x008fea0003900000 */
[----:B------:R-:W3:Y:S02]  /*94f0*/  @!P1 SYNCS.PHASECHK.TRANS64 P1, [R4+URZ+0x248], R6 ;  /* 0x00024806040095a7 */ /* 0x000ee400080210ff */
[----:B---3--:R-:W-:Y:S05]  /*9500*/  @!P1 BRA `(.L_x_188) ;  /* 0xfffffffc00f09947 */ /* 0x008fea000383ffff */
[----:B------:R-:W-:Y:S05]  /*9510*/  BRA `(.L_x_189) ;  /* 0xffffffac00887947 */ /* 0x000fea000383ffff */
.L_x_70:
[----:B--2---:R-:W-:-:S07]  /*9520*/  MOV R4, UR4 ;  /* 0x0000000400047c02 */ /* 0x004fce0008000f00 */
.L_x_190:
[----:B--2---:R2:W3:Y:S02]  /*9530*/  SYNCS.PHASECHK.TRANS64.TRYWAIT P1, [R4+URZ+0x240], R5 ;  /* 0x00024005040075a7 */ /* 0x0044e400080211ff */
[----:B---3--:R-:W-:Y:S05]  /*9540*/  @!P1 NANOSLEEP.SYNCS 0x989680 ;  /* 0x009896800000995d */ /* 0x008fea0003900000 */
[----:B------:R-:W3:Y:S02]  /*9550*/  @!P1 SYNCS.PHASECHK.TRANS64 P1, [R4+URZ+0x240], R5 ;  /* 0x00024005040095a7 */ /* 0x000ee400080210ff */
[----:B---3--:R-:W-:Y:S05]  /*9560*/  @!P1 BRA `(.L_x_190) ;  /* 0xfffffffc00f09947 */ /* 0x008fea000383ffff */
[----:B------:R-:W-:Y:S05]  /*9570*/  BRA `(.L_x_191) ;  /* 0xffffffac00907947 */ /* 0x000fea000383ffff */
.L_x_78:
[----:B------:R-:W-:-:S07]  /*9580*/  MOV R0, UR14 ;  /* 0x0000000e00007c02 */ /* 0x000fce0008000f00 */
.L_x_192:
[----:B-1----:R1:W2:Y:S02]  /*9590*/  SYNCS.PHASECHK.TRANS64.TRYWAIT P0, [R0+URZ+0x240], R4 ;  /* 0x00024004000075a7 */ /* 0x0022a400080011ff */
[----:B--2---:R-:W-:Y:S05]  /*95a0*/  @!P0 NANOSLEEP.SYNCS 0x989680 ;  /* 0x009896800000895d */ /* 0x004fea0003900000 */
[----:B------:R-:W2:Y:S02]  /*95b0*/  @!P0 SYNCS.PHASECHK.TRANS64 P0, [R0+URZ+0x240], R4 ;  /* 0x00024004000085a7 */ /* 0x000ea400080010ff */
[----:B--2---:R-:W-:Y:S05]  /*95c0*/  @!P0 BRA `(.L_x_192) ;  /* 0xfffffffc00f08947 */ /* 0x004fea000383ffff */
[----:B------:R-:W-:Y:S05]  /*95d0*/  BRA `(.L_x_193) ;  /* 0xffffffb400047947 */ /* 0x000fea000383ffff */
.L_x_79:
[----:B------:R-:W-:-:S07]  /*95e0*/  MOV R4, UR18 ;  /* 0x0000001200047c02 */ /* 0x000fce0008000f00 */
.L_x_194:
[----:B-1----:R1:W2:Y:S02]  /*95f0*/  SYNCS.PHASECHK.TRANS64.TRYWAIT P0, [R4+URZ+0x260], R0 ;  /* 0x00026000040075a7 */ /* 0x0022a400080011ff */
[----:B--2---:R-:W-:Y:S05]  /*9600*/  @!P0 NANOSLEEP.SYNCS 0x989680 ;  /* 0x009896800000895d */ /* 0x004fea0003900000 */
[----:B------:R-:W2:Y:S02]  /*9610*/  @!P0 SYNCS.PHASECHK.TRANS64 P0, [R4+URZ+0x260], R0 ;  /* 0x00026000040085a7 */ /* 0x000ea400080010ff */
[----:B--2---:R-:W-:Y:S05]  /*9620*/  @!P0 BRA `(.L_x_194) ;  /* 0xfffffffc00f08947 */ /* 0x004fea000383ffff */
[----:B------:R-:W-:Y:S05]  /*9630*/  BRA `(.L_x_195) ;  /* 0xffffffb400207947 */ /* 0x000fea000383ffff */
.L_x_82:
[----:B-1----:R-:W-:Y:S07]  /*9640*/  MOV R0, UR5 ;  /* 0x0000000500007c02 */ /* 0x002fee0008000f00 */
.L_x_196:
[----:B-1----:R1:W2:Y:S02]  /*9650*/  SYNCS.PHASECHK.TRANS64.TRYWAIT P0, [R0+URZ], R5 ;  /* 0x00000005000075a7 */ /* 0x0022a400080011ff */
[----:B--2---:R-:W-:Y:S05]  /*9660*/  @!P0 NANOSLEEP.SYNCS 0x989680 ;  /* 0x009896800000895d */ /* 0x004fea0003900000 */
[----:B------:R-:W2:Y:S02]  /*9670*/  @!P0 SYNCS.PHASECHK.TRANS64 P0, [R0+URZ], R5 ;  /* 0x00000005000085a7 */ /* 0x000ea400080010ff */
[----:B--2---:R-:W-:Y:S05]  /*9680*/  @!P0 BRA `(.L_x_196) ;  /* 0xfffffffc00f08947 */ /* 0x004fea000383ffff */
[----:B------:R-:W-:Y:S05]  /*9690*/  BRA `(.L_x_81) ;  /* 0xffffffb400447947 */ /* 0x000fea000383ffff */
.L_x_85:
[----:B------:R-:W-:-:S07]  /*96a0*/  MOV R0, UR4 ;  /* 0x0000000400007c02 */ /* 0x000fce0008000f00 */
.L_x_197:
[----:B-1----:R1:W3:Y:S02]  /*96b0*/  SYNCS.PHASECHK.TRANS64.TRYWAIT P0, [R0+URZ], R2 ;  /* 0x00000002000075a7 */ /* 0x0022e400080011ff */
[----:B---3--:R-:W-:Y:S05]  /*96c0*/  @!P0 NANOSLEEP.SYNCS 0x989680 ;  /* 0x009896800000895d */ /* 0x008fea0003900000 */
[----:B------:R-:W3:Y:S02]  /*96d0*/  @!P0 SYNCS.PHASECHK.TRANS64 P0, [R0+URZ], R2 ;  /* 0x00000002000085a7 */ /* 0x000ee400080010ff */
[----:B---3--:R-:W-:Y:S05]  /*96e0*/  @!P0 BRA `(.L_x_197) ;  /* 0xfffffffc00f08947 */ /* 0x008fea000383ffff */
[----:B------:R-:W-:Y:S05]  /*96f0*/  BRA `(.L_x_198) ;  /* 0xffffffb400ec7947 */ /* 0x000fea000383ffff */
.L_x_86:
[----:B------:R-:W-:-:S07]  /*9700*/  MOV R0, UR4 ;  /* 0x0000000400007c02 */ /* 0x000fce0008000f00 */
.L_x_199:
[----:B-1----:R1:W2:Y:S02]  /*9710*/  SYNCS.PHASECHK.TRANS64.TRYWAIT P0, [R0+URZ], R2 ;  /* 0x00000002000075a7 */ /* 0x0022a400080011ff */
[----:B--2---:R-:W-:Y:S05]  /*9720*/  @!P0 NANOSLEEP.SYNCS 0x989680 ;  /* 0x009896800000895d */ /* 0x004fea0003900000 */
[----:B------:R-:W2:Y:S02]  /*9730*/  @!P0 SYNCS.PHASECHK.TRANS64 P0, [R0+URZ], R2 ;  /* 0x00000002000085a7 */ /* 0x000ea400080010ff */
[----:B--2---:R-:W-:Y:S05]  /*9740*/  @!P0 BRA `(.L_x_199) ;  /* 0xfffffffc00f08947 */ /* 0x004fea000383ffff */
[----:B------:R-:W-:Y:S05]  /*9750*/  BRA `(.L_x_200) ;  /* 0xffffffb400f87947 */ /* 0x000fea000383ffff */
.L_x_91:
[----:B------:R-:W-:Y:S07]  /*9760*/  MOV R0, UR28 ;  /* 0x0000001c00007c02 */ /* 0x000fee0008000f00 */
.L_x_201:
[----:B--2---:R2:W3:Y:S02]  /*9770*/  SYNCS.PHASECHK.TRANS64.TRYWAIT P0, [R0+URZ+0x240], R3 ;  /* 0x00024003000075a7 */ /* 0x0044e400080011ff */
[----:B---3--:R-:W-:Y:S05]  /*9780*/  @!P0 NANOSLEEP.SYNCS 0x989680 ;  /* 0x009896800000895d */ /* 0x008fea0003900000 */
[----:B------:R-:W3:Y:S02]  /*9790*/  @!P0 SYNCS.PHASECHK.TRANS64 P0, [R0+URZ+0x240], R3 ;  /* 0x00024003000085a7 */ /* 0x000ee400080010ff */
[----:B---3--:R-:W-:Y:S05]  /*97a0*/  @!P0 BRA `(.L_x_201) ;  /* 0xfffffffc00f08947 */ /* 0x008fea000383ffff */
[----:B------:R-:W-:Y:S05]  /*97b0*/  BRA `(.L_x_202) ;  /* 0xffffffbc00207947 */ /* 0x000fea000383ffff */
.L_x_94:
[----:B------:R-:W-:Y:S07]  /*97c0*/  MOV R0, UR28 ;  /* 0x0000001c00007c02 */ /* 0x000fee0008000f00 */
.L_x_203:
[----:B--2---:R2:W3:Y:S02]  /*97d0*/  SYNCS.PHASECHK.TRANS64.TRYWAIT P3, [R0+URZ+0x238], R12 ;  /* 0x0002380c000075a7 */ /* 0x0044e400080611ff */
[----:B---3--:R-:W-:Y:S05]  /*97e0*/  @!P3 NANOSLEEP.SYNCS 0x989680 ;  /* 0x009896800000b95d */ /* 0x008fea0003900000 */
[----:B------:R-:W3:Y:S02]  /*97f0*/  @!P3 SYNCS.PHASECHK.TRANS64 P3, [R0+URZ+0x238], R12 ;  /* 0x0002380c0000b5a7 */ /* 0x000ee400080610ff */
[----:B---3--:R-:W-:Y:S05]  /*9800*/  @!P3 BRA `(.L_x_203) ;  /* 0xfffffffc00f0b947 */ /* 0x008fea000383ffff */
[----:B------:R-:W-:Y:S05]  /*9810*/  BRA `(.L_x_93) ;  /* 0xffffffc0007c7947 */ /* 0x000fea000383ffff */
.L_x_97:
[----:B--2---:R-:W-:Y:S07]  /*9820*/  MOV R0, UR28 ;  /* 0x0000001c00007c02 */ /* 0x004fee0008000f00 */
.L_x_204:
[----:B--2---:R2:W3:Y:S02]  /*9830*/  SYNCS.PHASECHK.TRANS64.TRYWAIT P0, [R0+URZ+0x228], R3 ;  /* 0x00022803000075a7 */ /* 0x0044e400080011ff */
[----:B---3--:R-:W-:Y:S05]  /*9840*/  @!P0 NANOSLEEP.SYNCS 0x989680 ;  /* 0x009896800000895d */ /* 0x008fea0003900000 */
[----:B------:R-:W3:Y:S02]  /*9850*/  @!P0 SYNCS.PHASECHK.TRANS64 P0, [R0+URZ+0x228], R3 ;  /* 0x00022803000085a7 */ /* 0x000ee400080010ff */
[----:B---3--:R-:W-:Y:S05]  /*9860*/  @!P0 BRA `(.L_x_204) ;  /* 0xfffffffc00f08947 */ /* 0x008fea000383ffff */
[----:B------:R-:W-:Y:S05]  /*9870*/  BRA `(.L_x_205) ;  /* 0xffffffc000c87947 */ /* 0x000fea000383ffff */
.L_x_100:
[----:B------:R-:W-:Y:S07]  /*9880*/  MOV R0, UR43 ;  /* 0x0000002b00007c02 */ /* 0x000fee0008000f00 */
.L_x_206:
[----:B-1----:R1:W2:Y:S02]  /*9890*/  SYNCS.PHASECHK.TRANS64.TRYWAIT P0, [R0+URZ+0x240], R2 ;  /* 0x00024002000075a7 */ /* 0x0022a400080011ff */
[----:B--2---:R-:W-:Y:S05]  /*98a0*/  @!P0 NANOSLEEP.SYNCS 0x989680 ;  /* 0x009896800000895d */ /* 0x004fea0003900000 */
[----:B------:R-:W2:Y:S02]  /*98b0*/  @!P0 SYNCS.PHASECHK.TRANS64 P0, [R0+URZ+0x240], R2 ;  /* 0x00024002000085a7 */ /* 0x000ea400080010ff */
[----:B--2---:R-:W-:Y:S05]  /*98c0*/  @!P0 BRA `(.L_x_206) ;  /* 0xfffffffc00f08947 */ /* 0x004fea000383ffff */
[----:B------:R-:W-:Y:S05]  /*98d0*/  BRA `(.L_x_207) ;  /* 0xffffffc800607947 */ /* 0x000fea000383ffff */
.L_x_111:
[----:B-1----:R-:W-:Y:S04]  /*98e0*/  MOV R3, UR43 ;  /* 0x0000002b00037c02 */ /* 0x002fe80008000f00 */
[----:B------:R1:W2:Y:S03]  /*98f0*/  SYNCS.PHASECHK.TRANS64.TRYWAIT P1, [R3+URZ+0x220], R4 ;  /* 0x00022004030075a7 */ /* 0x0002a600080211ff */
[----:B--2---:R-:W-:Y:S05]  /*9900*/  @!P1 NANOSLEEP.SYNCS 0x989680 ;  /* 0x009896800000995d */ /* 0x004fea0003900000 */
[----:B------:R-:W2:Y:S02]  /*9910*/  @!P1 SYNCS.PHASECHK.TRANS64 P1, [R3+URZ+0x220], R4 ;  /* 0x00022004030095a7 */ /* 0x000ea400080210ff */
[----:B--2---:R-:W-:Y:S05]  /*9920*/  @!P1 BRA `(.L_x_111) ;  /* 0xfffffffc00ec9947 */ /* 0x004fea000383ffff */
[----:B------:R-:W-:Y:S05]  /*9930*/  BRA `(.L_x_110) ;  /* 0xffffffd400bc7947 */ /* 0x000fea000383ffff */
.L_x_113:
[----:B-1----:R1:W4:Y:S02]  /*9940*/  SYNCS.PHASECHK.TRANS64.TRYWAIT P1, [R22+URZ+0x250], R0 ;  /* 0x00025000160075a7 */ /* 0x00232400080211ff */
[----:B----4-:R-:W-:Y:S05]  /*9950*/  @!P1 NANOSLEEP.SYNCS 0x989680 ;  /* 0x009896800000995d */ /* 0x010fea0003900000 */
[----:B------:R-:W4:Y:S02]  /*9960*/  @!P1 SYNCS.PHASECHK.TRANS64 P1, [R22+URZ+0x250], R0 ;  /* 0x00025000160095a7 */ /* 0x000f2400080210ff */
[----:B----4-:R-:W-:Y:S05]  /*9970*/  @!P1 BRA `(.L_x_113) ;  /* 0xfffffffc00f09947 */ /* 0x010fea000383ffff */
[----:B------:R-:W-:Y:S05]  /*9980*/  BRA `(.L_x_112) ;  /* 0xffffffd800047947 */ /* 0x000fea000383ffff */
        .weak           $__internal_0_$__cuda_sm10x_tcgen05_guardrail_trap_col_being_dealloced_not_returned_by_alloc
        .type           $__internal_0_$__cuda_sm10x_tcgen05_guardrail_trap_col_being_dealloced_not_returned_by_alloc,@function
        .size           $__internal_0_$__cuda_sm10x_tcgen05_guardrail_trap_col_being_dealloced_not_returned_by_alloc,($__internal_1_$__cuda_sm10x_tcgen05_guardrail_trap_phase_invalid_during_alloc - $__internal_0_$__cuda_sm10x_tcgen05_guardrail_trap_col_being_dealloced_not_returned_by_alloc)
$__internal_0_$__cuda_sm10x_tcgen05_guardrail_trap_col_being_dealloced_not_returned_by_alloc:
[----:B------:R-:W-:Y:S05]  /*9990*/  BPT.TRAP 0x1 ;  /* 0x000000040000795c */ /* 0x000fea0000300000 */
[----:B------:R-:W-:-:S04]  /*99a0*/  HFMA2 R3, -RZ, RZ, 0, 0 ;  /* 0x00000000ff037431 */ /* 0x000fc800000001ff */
[----:B------:R-:W-:Y:S05]  /*99b0*/  RET.REL.NODEC R2 `(_ZN7cutlass13device_kernelINS_4conv6kernel13ConvUniversalINS1_16ConvProblemShapeILNS1_8OperatorE0ELi3EEENS1_10collective14CollectiveConvINS1_47MainloopSm100TmaUmmaWarpSpecializedImplicitGemmILS5_0ELi34ELi3ELi1ELi2EN4cute5tupleIJNSA_1CILi1EEESD_SD_EEEEENSB_IJNSC_ILi128EEENSC_ILi64EEENSB_IJNSC_ILi32EEEEEEEEENS_12float_e4m3_tESL_NSA_8TiledMMAINSA_8MMA_AtomIJNSA_10MMA_TraitsINSA_19SM100_MMA_F8F6F4_SSEJSL_SL_fSG_SH_NSA_17integral_constantINSA_4UMMA5MajorELSS_0EEEST_NSQ_INSR_7ScaleInELSU_0EEESV_EEEEEENSA_6LayoutISE_NSB_IJNSC_ILi0EEESZ_SZ_EEEEENSB_IJNSA_10UnderscoreES12_S12_EEEEENS7_6detail27Sm100ImplicitGemmTileTraitsINSA_20SM90_TMA_LOAD_IM2COLENSA_14ComposedLayoutINSA_7SwizzleILi1ELi4ELi3EEENSA_18smem_ptr_flag_bitsILi8EEENSY_INSB_IJNSC_ILi8EEESI_EEENSB_IJSI_SD_EEEEEEEvEENS16_INSA_13SM90_TMA_LOADES1H_vEEEENS_8epilogue10collective18CollectiveEpilogueINS1M_23Sm100TmaWarpSpecializedILi1ELi1ELi64ELb0ELb0EEEJSK_NSB_IJNSY_ISG_SD_EENSY_ISH_SD_EEEEESL_NSB_IJNSB_IJllllEEESD_SZ_EEESL_S1V_NS1M_6fusion15FusionCallbacksIS1Q_NS1W_17LinearCombinationISL_fSL_fLNS_15FloatRoundStyleE2EEESK_S1T_JEEENSA_5SM1004TMEM4LOAD26SM100_TMEM_LOAD_32dp32b64xES17_NS18_INS19_ILi2ELi4ELi3EEES1C_NSY_INSB_IJS1D_SH_EEENSB_IJSH_SD_EEEEEEENSA_39AutoVectorizingCopyWithAssumedAlignmentILi128EEENSA_21SM90_TMA_STORE_IM2COLES2A_S2C_S2C_EEEvvEEEEvNT_6ParamsE) ;  /* 0xffffff6402907950 */ /* 0x000fea0003c3ffff */
        .weak           $__internal_1_$__cuda_sm10x_tcgen05_guardrail_trap_phase_invalid_during_alloc
        .type           $__internal_1_$__cuda_sm10x_tcgen05_guardrail_trap_phase_invalid_during_alloc,@function
        .size           $__internal_1_$__cuda_sm10x_tcgen05_guardrail_trap_phase_invalid_during_alloc,($__internal_2_$__cuda_sm10x_tcgen05_guardrail_trap_unallocated_columns_being_dealloced - $__internal_1_$__cuda_sm10x_tcgen05_guardrail_trap_phase_invalid_during_alloc)
$__internal_1_$__cuda_sm10x_tcgen05_guardrail_trap_phase_invalid_during_alloc:
[----:B------:R-:W-:Y:S05]  /*99c0*/  BPT.TRAP 0x1 ;  /* 0x000000040000795c */ /* 0x000fea0000300000 */
[----:B------:R-:W-:-:S04]  /*99d0*/  MOV R3, 0x0 ;  /* 0x0000000000037802 */ /* 0x000fc80000000f00 */
[----:B------:R-:W-:Y:S05]  /*99e0*/  RET.REL.NODEC R2 `(_ZN7cutlass13device_kernelINS_4conv6kernel13ConvUniversalINS1_16ConvProblemShapeILNS1_8OperatorE0ELi3EEENS1_10collective14CollectiveConvINS1_47MainloopSm100TmaUmmaWarpSpecializedImplicitGemmILS5_0ELi34ELi3ELi1ELi2EN4cute5tupleIJNSA_1CILi1EEESD_SD_EEEEENSB_IJNSC_ILi128EEENSC_ILi64EEENSB_IJNSC_ILi32EEEEEEEEENS_12float_e4m3_tESL_NSA_8TiledMMAINSA_8MMA_AtomIJNSA_10MMA_TraitsINSA_19SM100_MMA_F8F6F4_SSEJSL_SL_fSG_SH_NSA_17integral_constantINSA_4UMMA5MajorELSS_0EEEST_NSQ_INSR_7ScaleInELSU_0EEESV_EEEEEENSA_6LayoutISE_NSB_IJNSC_ILi0EEESZ_SZ_EEEEENSB_IJNSA_10UnderscoreES12_S12_EEEEENS7_6detail27Sm100ImplicitGemmTileTraitsINSA_20SM90_TMA_LOAD_IM2COLENSA_14ComposedLayoutINSA_7SwizzleILi1ELi4ELi3EEENSA_18smem_ptr_flag_bitsILi8EEENSY_INSB_IJNSC_ILi8EEESI_EEENSB_IJSI_SD_EEEEEEEvEENS16_INSA_13SM90_TMA_LOADES1H_vEEEENS_8epilogue10collective18CollectiveEpilogueINS1M_23Sm100TmaWarpSpecializedILi1ELi1ELi64ELb0ELb0EEEJSK_NSB_IJNSY_ISG_SD_EENSY_ISH_SD_EEEEESL_NSB_IJNSB_IJllllEEESD_SZ_EEESL_S1V_NS1M_6fusion15FusionCallbacksIS1Q_NS1W_17LinearCombinationISL_fSL_fLNS_15FloatRoundStyleE2EEESK_S1T_JEEENSA_5SM1004TMEM4LOAD26SM100_TMEM_LOAD_32dp32b64xES17_NS18_INS19_ILi2ELi4ELi3EEES1C_NSY_INSB_IJS1D_SH_EEENSB_IJSH_SD_EEEEEEENSA_39AutoVectorizingCopyWithAssumedAlignmentILi128EEENSA_21SM90_TMA_STORE_IM2COLES2A_S2C_S2C_EEEvvEEEEvNT_6ParamsE) ;  /* 0xffffff6402847950 */ /* 0x000fea0003c3ffff */
        .weak           $__internal_2_$__cuda_sm10x_tcgen05_guardrail_trap_unallocated_columns_being_dealloced
        .type           $__internal_2_$__cuda_sm10x_tcgen05_guardrail_trap_unallocated_columns_being_dealloced,@function
        .size           $__internal_2_$__cuda_sm10x_tcgen05_guardrail_trap_unallocated_columns_being_dealloced,(.L_x_209 - $__internal_2_$__cuda_sm10x_tcgen05_guardrail_trap_unallocated_columns_being_dealloced)
$__internal_2_$__cuda_sm10x_tcgen05_guardrail_trap_unallocated_columns_being_dealloced:
[----:B------:R-:W-:Y:S05]  /*99f0*/  BPT.TRAP 0x1 ;  /* 0x000000040000795c */ /* 0x000fea0000300000 */
[----:B------:R-:W-:-:S04]  /*9a00*/  HFMA2 R3, -RZ, RZ, 0, 0 ;  /* 0x00000000ff037431 */ /* 0x000fc800000001ff */
[----:B------:R-:W-:Y:S05]  /*9a10*/  RET.REL.NODEC R2 `(_ZN7cutlass13device_kernelINS_4conv6kernel13ConvUniversalINS1_16ConvProblemShapeILNS1_8OperatorE0ELi3EEENS1_10collective14CollectiveConvINS1_47MainloopSm100TmaUmmaWarpSpecializedImplicitGemmILS5_0ELi34ELi3ELi1ELi2EN4cute5tupleIJNSA_1CILi1EEESD_SD_EEEEENSB_IJNSC_ILi128EEENSC_ILi64EEENSB_IJNSC_ILi32EEEEEEEEENS_12float_e4m3_tESL_NSA_8TiledMMAINSA_8MMA_AtomIJNSA_10MMA_TraitsINSA_19SM100_MMA_F8F6F4_SSEJSL_SL_fSG_SH_NSA_17integral_constantINSA_4UMMA5MajorELSS_0EEEST_NSQ_INSR_7ScaleInELSU_0EEESV_EEEEEENSA_6LayoutISE_NSB_IJNSC_ILi0EEESZ_SZ_EEEEENSB_IJNSA_10UnderscoreES12_S12_EEEEENS7_6detail27Sm100ImplicitGemmTileTraitsINSA_20SM90_TMA_LOAD_IM2COLENSA_14ComposedLayoutINSA_7SwizzleILi1ELi4ELi3EEENSA_18smem_ptr_flag_bitsILi8EEENSY_INSB_IJNSC_ILi8EEESI_EEENSB_IJSI_SD_EEEEEEEvEENS16_INSA_13SM90_TMA_LOADES1H_vEEEENS_8epilogue10collective18CollectiveEpilogueINS1M_23Sm100TmaWarpSpecializedILi1ELi1ELi64ELb0ELb0EEEJSK_NSB_IJNSY_ISG_SD_EENSY_ISH_SD_EEEEESL_NSB_IJNSB_IJllllEEESD_SZ_EEESL_S1V_NS1M_6fusion15FusionCallbacksIS1Q_NS1W_17LinearCombinationISL_fSL_fLNS_15FloatRoundStyleE2EEESK_S1T_JEEENSA_5SM1004TMEM4LOAD26SM100_TMEM_LOAD_32dp32b64xES17_NS18_INS19_ILi2ELi4ELi3EEES1C_NSY_INSB_IJS1D_SH_EEENSB_IJSH_SD_EEEEEEENSA_39AutoVectorizingCopyWithAssumedAlignmentILi128EEENSA_21SM90_TMA_STORE_IM2COLES2A_S2C_S2C_EEEvvEEEEvNT_6ParamsE) ;  /* 0xffffff6402787950 */ /* 0x000fea0003c3ffff */
.L_x_208:
[----:B------:R-:W-:-:S00]  /*9a20*/  BRA `(.L_x_208) ;  /* 0xfffffffc00fc7947 */ /* 0x000fc0000383ffff */
[----:B------:R-:W-:-:S00]  /*9a30*/  NOP ;  /* 0x0000000000007918 */ /* 0x000fc00000000000 */
        /* <DEDUP_REMOVED lines=12> */
.L_x_209:


//--------------------- .nv.global.init           --------------------------
	.section	.nv.global.init,"aw",@progbits
.nv.global.init:
	.type		$str$29,@object
	.size		$str$29,($str$30 - $str$29)
$str$29:
        /*0000*/ 	.byte	0x28, 0x61, 0x64, 0x64, 0x72, 0x65, 0x73, 0x73, 0x20, 0x26, 0x20, 0x6d, 0x61, 0x73, 0x6b, 0x29
        /*0010*/ 	.byte	0x20, 0x3d, 0x3d, 0x20, 0x30, 0x00
	.type		$str$30,@object
	.size		$str$30,($str$28 - $str$30)
$str$30:
        /*0016*/ 	.byte	0x2f, 0x74, 0x6d, 0x70, 0x2f, 0x63, 0x75, 0x74, 0x6c, 0x61, 0x73, 0x73, 0x5f, 0x73, 0x77, 0x65
        /*0026*/ 	.byte	0x65, 0x70, 0x5f, 0x73, 0x72, 0x63, 0x2f, 0x69, 0x6e, 0x63, 0x6c, 0x75, 0x64, 0x65, 0x2f, 0x63
        /*0036*/ 	.byte	0x75, 0x74, 0x65, 0x2f, 0x70, 0x6f, 0x69, 0x6e, 0x74, 0x65, 0x72, 0x5f, 0x66, 0x6c, 0x61, 0x67
        /*0046*/ 	.byte	0x67, 0x65, 0x64, 0x2e, 0x68, 0x70, 0x70, 0x00
	.type		$str$28,@object
	.size		$str$28,($str$27 - $str$28)
$str$28:
        /*004e*/ 	.byte	0x2f, 0x74, 0x6d, 0x70, 0x2f, 0x63, 0x75, 0x74, 0x6c, 0x61, 0x73, 0x73, 0x5f, 0x73, 0x77, 0x65
        /*005e*/ 	.byte	0x65, 0x70, 0x5f, 0x73, 0x72, 0x63, 0x2f, 0x69, 0x6e, 0x63, 0x6c, 0x75, 0x64, 0x65, 0x2f, 0x63
        /*006e*/ 	.byte	0x75, 0x74, 0x65, 0x2f, 0x61, 0x74, 0x6f, 0x6d, 0x2f, 0x63, 0x6f, 0x70, 0x79, 0x5f, 0x74, 0x72
        /*007e*/ 	.byte	0x61, 0x69, 0x74, 0x73, 0x5f, 0x73, 0x6d, 0x31, 0x30, 0x30, 0x2e, 0x68, 0x70, 0x70, 0x00
	.type		$str$27,@object
	.size		$str$27,(__unnamed_1 - $str$27)
$str$27:
        /*008d*/ 	.byte	0x28, 0x28, 0x75, 0x69, 0x6e, 0x74, 0x33, 0x32, 0x5f, 0x74, 0x28, 0x74, 0x68, 0x72, 0x65, 0x61
        /*009d*/ 	.byte	0x64, 0x49, 0x64, 0x78, 0x2e, 0x78, 0x29, 0x20, 0x2f, 0x20, 0x33, 0x32, 0x29, 0x20, 0x25, 0x20
        /*00ad*/ 	.byte	0x34, 0x29, 0x20, 0x3d, 0x3d, 0x20, 0x28, 0x28, 0x28, 0x74, 0x6d, 0x65, 0x6d, 0x5f, 0x61, 0x64
        /*00bd*/ 	.byte	0x64, 0x72, 0x20, 0x3e, 0x3e, 0x20, 0x31, 0x36, 0x29, 0x20, 0x2f, 0x20, 0x33, 0x32, 0x29, 0x20
        /*00cd*/ 	.byte	0x25, 0x20, 0x34, 0x29, 0x00
	.type		__unnamed_1,@object
	.size		__unnamed_1,(__unnamed_2 - __unnamed_1)
__unnamed_1:
        /*00d2*/ 	.byte	0x61, 0x75, 0x74, 0x6f, 0x20, 0x63, 0x75, 0x74, 0x65, 0x3a, 0x3a, 0x61, 0x73, 0x5f, 0x70, 0x6f
        /* <DEDUP_REMOVED lines=24> */
        /*0262*/ 	.byte	0x43, 0x3c, 0x38, 0x31, 0x39, 0x32, 0x3e, 0x3e, 0x3e, 0x3e, 0x5d, 0x00
	.type		__unnamed_2,@object
	.size		__unnamed_2,(.L_2 - __unnamed_2)
__unnamed_2:
        /* <DEDUP_REMOVED lines=42> */
        /*050e*/ 	.byte	0x3e, 0x3e, 0x3e, 0x3e, 0x5d, 0x00
.L_2:


//--------------------- .nv.shared._ZN7cutlass13device_kernelINS_4conv6kernel13ConvUniversalINS1_16ConvProblemShapeILNS1_8OperatorE0ELi3EEENS1_10collective14CollectiveConvINS1_47MainloopSm100TmaUmmaWarpSpecializedImplicitGemmILS5_0ELi34ELi3ELi1ELi2EN4cute5tupleIJNSA_1CILi1EEESD_SD_EEEEENSB_IJNSC_ILi128EEENSC_ILi64EEENSB_IJNSC_ILi32EEEEEEEEENS_12float_e4m3_tESL_NSA_8TiledMMAINSA_8MMA_AtomIJNSA_10MMA_TraitsINSA_19SM100_MMA_F8F6F4_SSEJSL_SL_fSG_SH_NSA_17integral_constantINSA_4UMMA5MajorELSS_0EEEST_NSQ_INSR_7ScaleInELSU_0EEESV_EEEEEENSA_6LayoutISE_NSB_IJNSC_ILi0EEESZ_SZ_EEEEENSB_IJNSA_10UnderscoreES12_S12_EEEEENS7_6detail27Sm100ImplicitGemmTileTraitsINSA_20SM90_TMA_LOAD_IM2COLENSA_14ComposedLayoutINSA_7SwizzleILi1ELi4ELi3EEENSA_18smem_ptr_flag_bitsILi8EEENSY_INSB_IJNSC_ILi8EEESI_EEENSB_IJSI_SD_EEEEEEEvEENS16_INSA_13SM90_TMA_LOADES1H_vEEEENS_8epilogue10collective18CollectiveEpilogueINS1M_23Sm100TmaWarpSpecializedILi1ELi1ELi64ELb0ELb0EEEJSK_NSB_IJNSY_ISG_SD_EENSY_ISH_SD_EEEEESL_NSB_IJNSB_IJllllEEESD_SZ_EEESL_S1V_NS1M_6fusion15FusionCallbacksIS1Q_NS1W_17LinearCombinationISL_fSL_fLNS_15FloatRoundStyleE2EEESK_S1T_JEEENSA_5SM1004TMEM4LOAD26SM100_TMEM_LOAD_32dp32b64xES17_NS18_INS19_ILi2ELi4ELi3EEES1C_NSY_INSB_IJS1D_SH_EEENSB_IJSH_SD_EEEEEEENSA_39AutoVectorizingCopyWithAssumedAlignmentILi128EEENSA_21SM90_TMA_STORE_IM2COLES2A_S2C_S2C_EEEvvEEEEvNT_6ParamsE --------------------------
	.section	.nv.shared._ZN7cutlass13device_kernelINS_4conv6kernel13ConvUniversalINS1_16ConvProblemShapeILNS1_8OperatorE0ELi3EEENS1_10collective14CollectiveConvINS1_47MainloopSm100TmaUmmaWarpSpecializedImplicitGemmILS5_0ELi34ELi3ELi1ELi2EN4cute5tupleIJNSA_1CILi1EEESD_SD_EEEEENSB_IJNSC_ILi128EEENSC_ILi64EEENSB_IJNSC_ILi32EEEEEEEEENS_12float_e4m3_tESL_NSA_8TiledMMAINSA_8MMA_AtomIJNSA_10MMA_TraitsINSA_19SM100_MMA_F8F6F4_SSEJSL_SL_fSG_SH_NSA_17integral_constantINSA_4UMMA5MajorELSS_0EEEST_NSQ_INSR_7ScaleInELSU_0EEESV_EEEEEENSA_6LayoutISE_NSB_IJNSC_ILi0EEESZ_SZ_EEEEENSB_IJNSA_10UnderscoreES12_S12_EEEEENS7_6detail27Sm100ImplicitGemmTileTraitsINSA_20SM90_TMA_LOAD_IM2COLENSA_14ComposedLayoutINSA_7SwizzleILi1ELi4ELi3EEENSA_18smem_ptr_flag_bitsILi8EEENSY_INSB_IJNSC_ILi8EEESI_EEENSB_IJSI_SD_EEEEEEEvEENS16_INSA_13SM90_TMA_LOADES1H_vEEEENS_8epilogue10collective18CollectiveEpilogueINS1M_23Sm100TmaWarpSpecializedILi1ELi1ELi64ELb0ELb0EEEJSK_NSB_IJNSY_ISG_SD_EENSY_ISH_SD_EEEEESL_NSB_IJNSB_IJllllEEESD_SZ_EEESL_S1V_NS1M_6fusion15FusionCallbacksIS1Q_NS1W_17LinearCombinationISL_fSL_fLNS_15FloatRoundStyleE2EEESK_S1T_JEEENSA_5SM1004TMEM4LOAD26SM100_TMEM_LOAD_32dp32b64xES17_NS18_INS19_ILi2ELi4ELi3EEES1C_NSY_INSB_IJS1D_SH_EEENSB_IJSH_SD_EEEEEEENSA_39AutoVectorizingCopyWithAssumedAlignmentILi128EEENSA_21SM90_TMA_STORE_IM2COLES2A_S2C_S2C_EEEvvEEEEvNT_6ParamsE,"aw",@nobits
	.sectionflags	@""
	.align	16
	.zero		1024


//--------------------- .nv.shared.reserved.0     --------------------------
	.section	.nv.shared.reserved.0,"aw",@nobits
	.weak		__nv_reservedSMEM_offset_0_alias
	.size		__nv_reservedSMEM_offset_0_alias, 0, 64
	.other		__nv_reservedSMEM_offset_0_alias,@"STO_CUDA_RESERVED_SHARED STV_DEFAULT"
__nv_reservedSMEM_offset_0_alias:
	.zero		0
.nv.shared.reserved.0:
	.zero		64
	.weak		__nv_reservedSMEM_tcgen05_partition
	.type		__nv_reservedSMEM_tcgen05_partition,@object
	.size		__nv_reservedSMEM_tcgen05_partition,(.L_0 - __nv_reservedSMEM_tcgen05_partition)
__nv_reservedSMEM_tcgen05_partition:
	.zero		32
.L_0:


//--------------------- .nv.global                --------------------------
	.section	.nv.global,"aw",@nobits
.nv.global:
	.type		_ZN39_INTERNAL_678185ab_4_k_cu_cb951ad6_27284cute1_E,@object
	.size		_ZN39_INTERNAL_678185ab_4_k_cu_cb951ad6_27284cute1_E,(_ZN39_INTERNAL_678185ab_4_k_cu_cb951ad6_27284cuda3std3__45__cpo6cbeginE - _ZN39_INTERNAL_678185ab_4_k_cu_cb951ad6_27284cute1_E)
_ZN39_INTERNAL_678185ab_4_k_cu_cb951ad6_27284cute1_E:
	.zero		1
	.type		_ZN39_INTERNAL_678185ab_4_k_cu_cb951ad6_27284cuda3std3__45__cpo6cbeginE,@object
	.size		_ZN39_INTERNAL_678185ab_4_k_cu_cb951ad6_27284cuda3std3__45__cpo6cbeginE,(_ZN39_INTERNAL_678185ab_4_k_cu_cb951ad6_27284cuda3std3__48in_placeE - _ZN39_INTERNAL_678185ab_4_k_cu_cb951ad6_27284cuda3std3__45__cpo6cbeginE)
_ZN39_INTERNAL_678185ab_4_k_cu_cb951ad6_27284cuda3std3__45__cpo6cbeginE:
	.zero		1
	.type		_ZN39_INTERNAL_678185ab_4_k_cu_cb951ad6_27284cuda3std3__48in_placeE,@object
	.size		_ZN39_INTERNAL_678185ab_4_k_cu_cb951ad6_27284cuda3std3__48in_placeE,(_ZN39_INTERNAL_678185ab_4_k_cu_cb951ad6_27284cuda3std6ranges3__45__cpo9iter_moveE - _ZN39_INTERNAL_678185ab_4_k_cu_cb951ad6_27284cuda3std3__48in_placeE)
_ZN39_INTERNAL_678185ab_4_k_cu_cb951ad6_27284cuda3std3__48in_placeE:
	.zero		1
	.type		_ZN39_INTERNAL_678185ab_4_k_cu_cb951ad6_27284cuda3std6ranges3__45__cpo9iter_moveE,@object
	.size		_ZN39_INTERNAL_678185ab_4_k_cu_cb951ad6_27284cuda3std6ranges3__45__cpo9iter_moveE,(_ZN39_INTERNAL_678185ab_4_k_cu_cb951ad6_27284cuda3std3__45__cpo5beginE - _ZN39_INTERNAL_678185ab_4_k_cu_cb951ad6_27284cuda3std6ranges3__45__cpo9iter_moveE)
_ZN39_INTERNAL_678185ab_4_k_cu_cb951ad6_27284cuda3std6ranges3__45__cpo9iter_moveE:
	.zero		1
	.type		_ZN39_INTERNAL_678185ab_4_k_cu_cb951ad6_27284cuda3std3__45__cpo5beginE,@object
	.size		_ZN39_INTERNAL_678185ab_4_k_cu_cb951ad6_27284cuda3std3__45__cpo5beginE,(_ZN39_INTERNAL_678185ab_4_k_cu_cb951ad6_27284cuda3std3__441_GLOBAL__N__678185ab_4_k_cu_cb951ad6_27286ignoreE - _ZN39_INTERNAL_678185ab_4_k_cu_cb951ad6_27284cuda3std3__45__cpo5beginE)
_ZN39_INTERNAL_678185ab_4_k_cu_cb951ad6_27284cuda3std3__45__cpo5beginE:
	.zero		1
	.type		_ZN39_INTERNAL_678185ab_4_k_cu_cb951ad6_27284cuda3std3__441_GLOBAL__N__678185ab_4_k_cu_cb951ad6_27286ignoreE,@object
	.size		_ZN39_INTERNAL_678185ab_4_k_cu_cb951ad6_27284cuda3std3__441_GLOBAL__N__678185ab_4_k_cu_cb951ad6_27286ignoreE,(_ZN39_INTERNAL_678185ab_4_k_cu_cb951ad6_27284cute7productE - _ZN39_INTERNAL_678185ab_4_k_cu_cb951ad6_27284cuda3std3__441_GLOBAL__N__678185ab_4_k_cu_cb951ad6_27286ignoreE)
_ZN39_INTERNAL_678185ab_4_k_cu_cb951ad6_27284cuda3std3__441_GLOBAL__N__678185ab_4_k_cu_cb951ad6_27286ignoreE:
	.zero		1
	.type		_ZN39_INTERNAL_678185ab_4_k_cu_cb951ad6_27284cute7productE,@object
	.size		_ZN39_INTERNAL_678185ab_4_k_cu_cb951ad6_27284cute7productE,(_ZN39_INTERNAL_678185ab_4_k_cu_cb951ad6_27284cuda3std3__45__cpo3endE - _ZN39_INTERNAL_678185ab_4_k_cu_cb951ad6_27284cute7productE)
_ZN39_INTERNAL_678185ab_4_k_cu_cb951ad6_27284cute7productE:
	.zero		1
	.type		_ZN39_INTERNAL_678185ab_4_k_cu_cb951ad6_27284cuda3std3__45__cpo3endE,@object
	.size		_ZN39_INTERNAL_678185ab_4_k_cu_cb951ad6_27284cuda3std3__45__cpo3endE,(_ZN39_INTERNAL_678185ab_4_k_cu_cb951ad6_27284cuda3std3__419piecewise_constructE - _ZN39_INTERNAL_678185ab_4_k_cu_cb951ad6_27284cuda3std3__45__cpo3endE)
_ZN39_INTERNAL_678185ab_4_k_cu_cb951ad6_27284cuda3std3__45__cpo3endE:
	.zero		1
	.type		_ZN39_INTERNAL_678185ab_4_k_cu_cb951ad6_27284cuda3std3__419piecewise_constructE,@object
	.size		_ZN39_INTERNAL_678185ab_4_k_cu_cb951ad6_27284cuda3std3__419piecewise_constructE,(_ZN39_INTERNAL_678185ab_4_k_cu_cb951ad6_27284cuda3std3__45__cpo4cendE - _ZN39_INTERNAL_678185ab_4_k_cu_cb951ad6_27284cuda3std3__419piecewise_constructE)
_ZN39_INTERNAL_678185ab_4_k_cu_cb951ad6_27284cuda3std3__419piecewise_constructE:
	.zero		1
	.type		_ZN39_INTERNAL_678185ab_4_k_cu_cb951ad6_27284cuda3std3__45__cpo4cendE,@object
	.size		_ZN39_INTERNAL_678185ab_4_k_cu_cb951ad6_27284cuda3std3__45__cpo4cendE,(_ZN39_INTERNAL_678185ab_4_k_cu_cb951ad6_27284cuda3std6ranges3__45__cpo4swapE - _ZN39_INTERNAL_678185ab_4_k_cu_cb951ad6_27284cuda3std3__45__cpo4cendE)
_ZN39_INTERNAL_678185ab_4_k_cu_cb951ad6_27284cuda3std3__45__cpo4cendE:
	.zero		1
	.type		_ZN39_INTERNAL_678185ab_4_k_cu_cb951ad6_27284cuda3std6ranges3__45__cpo4swapE,@object
	.size		_ZN39_INTERNAL_678185ab_4_k_cu_cb951ad6_27284cuda3std6ranges3__45__cpo4swapE,(.L_10 - _ZN39_INTERNAL_678185ab_4_k_cu_cb951ad6_27284cuda3std6ranges3__45__cpo4swapE)
_ZN39_INTERNAL_678185ab_4_k_cu_cb951ad6_27284cuda3std6ranges3__45__cpo4swapE:
	.zero		1
.L_10:


//--------------------- .nv.constant0._ZN7cutlass13device_kernelINS_4conv6kernel13ConvUniversalINS1_16ConvProblemShapeILNS1_8OperatorE0ELi3EEENS1_10collective14CollectiveConvINS1_47MainloopSm100TmaUmmaWarpSpecializedImplicitGemmILS5_0ELi34ELi3ELi1ELi2EN4cute5tupleIJNSA_1CILi1EEESD_SD_EEEEENSB_IJNSC_ILi128EEENSC_ILi64EEENSB_IJNSC_ILi32EEEEEEEEENS_12float_e4m3_tESL_NSA_8TiledMMAINSA_8MMA_AtomIJNSA_10MMA_TraitsINSA_19SM100_MMA_F8F6F4_SSEJSL_SL_fSG_SH_NSA_17integral_constantINSA_4UMMA5MajorELSS_0EEEST_NSQ_INSR_7ScaleInELSU_0EEESV_EEEEEENSA_6LayoutISE_NSB_IJNSC_ILi0EEESZ_SZ_EEEEENSB_IJNSA_10UnderscoreES12_S12_EEEEENS7_6detail27Sm100ImplicitGemmTileTraitsINSA_20SM90_TMA_LOAD_IM2COLENSA_14ComposedLayoutINSA_7SwizzleILi1ELi4ELi3EEENSA_18smem_ptr_flag_bitsILi8EEENSY_INSB_IJNSC_ILi8EEESI_EEENSB_IJSI_SD_EEEEEEEvEENS16_INSA_13SM90_TMA_LOADES1H_vEEEENS_8epilogue10collective18CollectiveEpilogueINS1M_23Sm100TmaWarpSpecializedILi1ELi1ELi64ELb0ELb0EEEJSK_NSB_IJNSY_ISG_SD_EENSY_ISH_SD_EEEEESL_NSB_IJNSB_IJllllEEESD_SZ_EEESL_S1V_NS1M_6fusion15FusionCallbacksIS1Q_NS1W_17LinearCombinationISL_fSL_fLNS_15FloatRoundStyleE2EEESK_S1T_JEEENSA_5SM1004TMEM4LOAD26SM100_TMEM_LOAD_32dp32b64xES17_NS18_INS19_ILi2ELi4ELi3EEES1C_NSY_INSB_IJS1D_SH_EEENSB_IJSH_SD_EEEEEEENSA_39AutoVectorizingCopyWithAssumedAlignmentILi128EEENSA_21SM90_TMA_STORE_IM2COLES2A_S2C_S2C_EEEvvEEEEvNT_6ParamsE --------------------------
	.section	.nv.constant0._ZN7cutlass13device_kernelINS_4conv6kernel13ConvUniversalINS1_16ConvProblemShapeILNS1_8OperatorE0ELi3EEENS1_10collective14CollectiveConvINS1_47MainloopSm100TmaUmmaWarpSpecializedImplicitGemmILS5_0ELi34ELi3ELi1ELi2EN4cute5tupleIJNSA_1CILi1EEESD_SD_EEEEENSB_IJNSC_ILi128EEENSC_ILi64EEENSB_IJNSC_ILi32EEEEEEEEENS_12float_e4m3_tESL_NSA_8TiledMMAINSA_8MMA_AtomIJNSA_10MMA_TraitsINSA_19SM100_MMA_F8F6F4_SSEJSL_SL_fSG_SH_NSA_17integral_constantINSA_4UMMA5MajorELSS_0EEEST_NSQ_INSR_7ScaleInELSU_0EEESV_EEEEEENSA_6LayoutISE_NSB_IJNSC_ILi0EEESZ_SZ_EEEEENSB_IJNSA_10UnderscoreES12_S12_EEEEENS7_6detail27Sm100ImplicitGemmTileTraitsINSA_20SM90_TMA_LOAD_IM2COLENSA_14ComposedLayoutINSA_7SwizzleILi1ELi4ELi3EEENSA_18smem_ptr_flag_bitsILi8EEENSY_INSB_IJNSC_ILi8EEESI_EEENSB_IJSI_SD_EEEEEEEvEENS16_INSA_13SM90_TMA_LOADES1H_vEEEENS_8epilogue10collective18CollectiveEpilogueINS1M_23Sm100TmaWarpSpecializedILi1ELi1ELi64ELb0ELb0EEEJSK_NSB_IJNSY_ISG_SD_EENSY_ISH_SD_EEEEESL_NSB_IJNSB_IJllllEEESD_SZ_EEESL_S1V_NS1M_6fusion15FusionCallbacksIS1Q_NS1W_17LinearCombinationISL_fSL_fLNS_15FloatRoundStyleE2EEESK_S1T_JEEENSA_5SM1004TMEM4LOAD26SM100_TMEM_LOAD_32dp32b64xES17_NS18_INS19_ILi2ELi4ELi3EEES1C_NSY_INSB_IJS1D_SH_EEENSB_IJSH_SD_EEEEEEENSA_39AutoVectorizingCopyWithAssumedAlignmentILi128EEENSA_21SM90_TMA_STORE_IM2COLES2A_S2C_S2C_EEEvvEEEEvNT_6ParamsE,"a",@progbits
	.sectionflags	@""
	.align	4
.nv.constant0._ZN7cutlass13device_kernelINS_4conv6kernel13ConvUniversalINS1_16ConvProblemShapeILNS1_8OperatorE0ELi3EEENS1_10collective14CollectiveConvINS1_47MainloopSm100TmaUmmaWarpSpecializedImplicitGemmILS5_0ELi34ELi3ELi1ELi2EN4cute5tupleIJNSA_1CILi1EEESD_SD_EEEEENSB_IJNSC_ILi128EEENSC_ILi64EEENSB_IJNSC_ILi32EEEEEEEEENS_12float_e4m3_tESL_NSA_8TiledMMAINSA_8MMA_AtomIJNSA_10MMA_TraitsINSA_19SM100_MMA_F8F6F4_SSEJSL_SL_fSG_SH_NSA_17integral_constantINSA_4UMMA5MajorELSS_0EEEST_NSQ_INSR_7ScaleInELSU_0EEESV_EEEEEENSA_6LayoutISE_NSB_IJNSC_ILi0EEESZ_SZ_EEEEENSB_IJNSA_10UnderscoreES12_S12_EEEEENS7_6detail27Sm100ImplicitGemmTileTraitsINSA_20SM90_TMA_LOAD_IM2COLENSA_14ComposedLayoutINSA_7SwizzleILi1ELi4ELi3EEENSA_18smem_ptr_flag_bitsILi8EEENSY_INSB_IJNSC_ILi8EEESI_EEENSB_IJSI_SD_EEEEEEEvEENS16_INSA_13SM90_TMA_LOADES1H_vEEEENS_8epilogue10collective18CollectiveEpilogueINS1M_23Sm100TmaWarpSpecializedILi1ELi1ELi64ELb0ELb0EEEJSK_NSB_IJNSY_ISG_SD_EENSY_ISH_SD_EEEEESL_NSB_IJNSB_IJllllEEESD_SZ_EEESL_S1V_NS1M_6fusion15FusionCallbacksIS1Q_NS1W_17LinearCombinationISL_fSL_fLNS_15FloatRoundStyleE2EEESK_S1T_JEEENSA_5SM1004TMEM4LOAD26SM100_TMEM_LOAD_32dp32b64xES17_NS18_INS19_ILi2ELi4ELi3EEES1C_NSY_INSB_IJS1D_SH_EEENSB_IJSH_SD_EEEEEEENSA_39AutoVectorizingCopyWithAssumedAlignmentILi128EEENSA_21SM90_TMA_STORE_IM2COLES2A_S2C_S2C_EEEvvEEEEvNT_6ParamsE:
	.zero		3200


//--------------------- SYMBOLS --------------------------

	.type		.nv.reservedSmem.offset0,@object
	.size		.nv.reservedSmem.offset0,0x4
	.type		.nv.reservedSmem.cap,@object
	.size		.nv.reservedSmem.cap,0x4
	.type		__assertfail,@function
